//
// Generated by NVIDIA NVVM Compiler
//
// Compiler Build ID: CL-36424714
// Cuda compilation tools, release 13.0, V13.0.88
// Based on NVVM 20.0.0
//

.version 9.0
.target sm_100
.address_size 64

	// .globl	matAdd

.visible .entry matAdd(
	.param .u64 .ptr .align 1 matAdd_param_0,
	.param .u64 .ptr .align 1 matAdd_param_1,
	.param .u64 .ptr .align 1 matAdd_param_2,
	.param .u64 matAdd_param_3,
	.param .u64 matAdd_param_4
)
{
	.reg .pred 	%p<5>;
	.reg .b32 	%r<22>;
	.reg .b32 	%f<4>;
	.reg .b64 	%rd<17>;

	ld.param.u64 	%rd5, [matAdd_param_0];
	ld.param.u64 	%rd6, [matAdd_param_1];
	ld.param.u64 	%rd7, [matAdd_param_2];
	ld.param.u64 	%rd8, [matAdd_param_3];
	ld.param.u64 	%rd9, [matAdd_param_4];
	mov.u32 	%r1, %ntid.y;
	mov.u32 	%r12, %ctaid.y;
	mov.u32 	%r13, %tid.y;
	mad.lo.s32 	%r20, %r1, %r12, %r13;
	cvt.u64.u32 	%rd10, %r20;
	setp.le.u64 	%p1, %rd8, %rd10;
	@%p1 bra 	$L__BB0_6;
	mov.u32 	%r14, %ntid.x;
	mov.u32 	%r15, %ctaid.x;
	mov.u32 	%r16, %tid.x;
	mad.lo.s32 	%r3, %r14, %r15, %r16;
	cvt.s64.s32 	%rd1, %r3;
	cvt.u32.u64 	%r4, %rd9;
	mov.u32 	%r17, %nctaid.y;
	mul.lo.s32 	%r5, %r1, %r17;
	mov.u32 	%r18, %nctaid.x;
	mul.lo.s32 	%r6, %r14, %r18;
	cvta.to.global.u64 	%rd2, %rd5;
	cvta.to.global.u64 	%rd3, %rd6;
	cvta.to.global.u64 	%rd4, %rd7;
$L__BB0_2:
	setp.le.u64 	%p2, %rd9, %rd1;
	@%p2 bra 	$L__BB0_5;
	mul.lo.s32 	%r8, %r20, %r4;
	mov.u32 	%r21, %r3;
$L__BB0_4:
	add.s32 	%r19, %r21, %r8;
	mul.wide.s32 	%rd11, %r19, 4;
	add.s64 	%rd12, %rd2, %rd11;
	ld.global.f32 	%f1, [%rd12];
	add.s64 	%rd13, %rd3, %rd11;
	ld.global.f32 	%f2, [%rd13];
	add.f32 	%f3, %f1, %f2;
	add.s64 	%rd14, %rd4, %rd11;
	st.global.f32 	[%rd14], %f3;
	add.s32 	%r21, %r21, %r6;
	cvt.s64.s32 	%rd15, %r21;
	setp.gt.u64 	%p3, %rd9, %rd15;
	@%p3 bra 	$L__BB0_4;
$L__BB0_5:
	add.s32 	%r20, %r20, %r5;
	cvt.u64.u32 	%rd16, %r20;
	setp.gt.u64 	%p4, %rd8, %rd16;
	@%p4 bra 	$L__BB0_2;
$L__BB0_6:
	ret;

}
	// .globl	matAddRow
.visible .entry matAddRow(
	.param .u64 .ptr .align 1 matAddRow_param_0,
	.param .u64 .ptr .align 1 matAddRow_param_1,
	.param .u64 .ptr .align 1 matAddRow_param_2,
	.param .u64 matAddRow_param_3,
	.param .u64 matAddRow_param_4
)
{
	.reg .pred 	%p<9>;
	.reg .b32 	%r<23>;
	.reg .b32 	%f<22>;
	.reg .b64 	%rd<24>;

	ld.param.u64 	%rd13, [matAddRow_param_0];
	ld.param.u64 	%rd14, [matAddRow_param_1];
	ld.param.u64 	%rd15, [matAddRow_param_2];
	ld.param.u64 	%rd11, [matAddRow_param_3];
	ld.param.u64 	%rd12, [matAddRow_param_4];
	cvta.to.global.u64 	%rd1, %rd15;
	cvta.to.global.u64 	%rd2, %rd14;
	cvta.to.global.u64 	%rd3, %rd13;
	mov.u32 	%r1, %ntid.y;
	mov.u32 	%r13, %ctaid.y;
	mov.u32 	%r14, %tid.y;
	mad.lo.s32 	%r19, %r1, %r13, %r14;
	cvt.u64.u32 	%rd16, %r19;
	setp.le.u64 	%p1, %rd11, %rd16;
	@%p1 bra 	$L__BB1_11;
	setp.eq.s64 	%p2, %rd12, 0;
	@%p2 bra 	$L__BB1_11;
	and.b64  	%rd4, %rd12, 3;
	and.b64  	%rd5, %rd12, -4;
	mov.u32 	%r15, %nctaid.y;
	mul.lo.s32 	%r3, %r1, %r15;
	cvt.u32.u64 	%r4, %rd12;
$L__BB1_3:
	setp.lt.u64 	%p3, %rd12, 4;
	mul.lo.s32 	%r6, %r19, %r4;
	mov.b32 	%r22, 0;
	@%p3 bra 	$L__BB1_6;
	mov.b32 	%r22, 0;
	mov.u32 	%r20, %r6;
	mov.u64 	%rd23, %rd5;
$L__BB1_5:
	mul.wide.s32 	%rd17, %r20, 4;
	add.s64 	%rd18, %rd3, %rd17;
	add.s64 	%rd19, %rd2, %rd17;
	add.s64 	%rd20, %rd1, %rd17;
	ld.global.f32 	%f1, [%rd18];
	ld.global.f32 	%f2, [%rd19];
	add.f32 	%f3, %f1, %f2;
	st.global.f32 	[%rd20], %f3;
	ld.global.f32 	%f4, [%rd18+4];
	ld.global.f32 	%f5, [%rd19+4];
	add.f32 	%f6, %f4, %f5;
	st.global.f32 	[%rd20+4], %f6;
	ld.global.f32 	%f7, [%rd18+8];
	ld.global.f32 	%f8, [%rd19+8];
	add.f32 	%f9, %f7, %f8;
	st.global.f32 	[%rd20+8], %f9;
	ld.global.f32 	%f10, [%rd18+12];
	ld.global.f32 	%f11, [%rd19+12];
	add.f32 	%f12, %f10, %f11;
	st.global.f32 	[%rd20+12], %f12;
	add.s32 	%r22, %r22, 4;
	add.s64 	%rd23, %rd23, -4;
	add.s32 	%r20, %r20, 4;
	setp.ne.s64 	%p4, %rd23, 0;
	@%p4 bra 	$L__BB1_5;
$L__BB1_6:
	setp.eq.s64 	%p5, %rd4, 0;
	@%p5 bra 	$L__BB1_10;
	setp.eq.s64 	%p6, %rd4, 1;
	add.s32 	%r18, %r22, %r6;
	mul.wide.s32 	%rd21, %r18, 4;
	add.s64 	%rd8, %rd3, %rd21;
	ld.global.f32 	%f13, [%rd8];
	add.s64 	%rd9, %rd2, %rd21;
	ld.global.f32 	%f14, [%rd9];
	add.f32 	%f15, %f13, %f14;
	add.s64 	%rd10, %rd1, %rd21;
	st.global.f32 	[%rd10], %f15;
	@%p6 bra 	$L__BB1_10;
	setp.eq.s64 	%p7, %rd4, 2;
	ld.global.f32 	%f16, [%rd8+4];
	ld.global.f32 	%f17, [%rd9+4];
	add.f32 	%f18, %f16, %f17;
	st.global.f32 	[%rd10+4], %f18;
	@%p7 bra 	$L__BB1_10;
	ld.global.f32 	%f19, [%rd8+8];
	ld.global.f32 	%f20, [%rd9+8];
	add.f32 	%f21, %f19, %f20;
	st.global.f32 	[%rd10+8], %f21;
$L__BB1_10:
	add.s32 	%r19, %r19, %r3;
	cvt.u64.u32 	%rd22, %r19;
	setp.gt.u64 	%p8, %rd11, %rd22;
	@%p8 bra 	$L__BB1_3;
$L__BB1_11:
	ret;

}
	// .globl	matAddCol
.visible .entry matAddCol(
	.param .u64 .ptr .align 1 matAddCol_param_0,
	.param .u64 .ptr .align 1 matAddCol_param_1,
	.param .u64 .ptr .align 1 matAddCol_param_2,
	.param .u64 matAddCol_param_3,
	.param .u64 matAddCol_param_4
)
{
	.reg .pred 	%p<9>;
	.reg .b32 	%r<23>;
	.reg .b32 	%f<22>;
	.reg .b64 	%rd<43>;

	ld.param.u64 	%rd17, [matAddCol_param_0];
	ld.param.u64 	%rd18, [matAddCol_param_1];
	ld.param.u64 	%rd19, [matAddCol_param_2];
	ld.param.u64 	%rd15, [matAddCol_param_3];
	ld.param.u64 	%rd16, [matAddCol_param_4];
	cvta.to.global.u64 	%rd1, %rd19;
	cvta.to.global.u64 	%rd2, %rd18;
	cvta.to.global.u64 	%rd3, %rd17;
	mov.u32 	%r1, %ntid.x;
	mov.u32 	%r12, %ctaid.x;
	mov.u32 	%r13, %tid.x;
	mad.lo.s32 	%r19, %r1, %r12, %r13;
	cvt.s64.s32 	%rd20, %r19;
	setp.le.u64 	%p1, %rd16, %rd20;
	@%p1 bra 	$L__BB2_11;
	setp.eq.s64 	%p2, %rd15, 0;
	cvt.u32.u64 	%r3, %rd16;
	@%p2 bra 	$L__BB2_11;
	and.b64  	%rd4, %rd15, 3;
	and.b64  	%rd5, %rd15, -4;
	mov.u32 	%r14, %nctaid.x;
	mul.lo.s32 	%r4, %r1, %r14;
$L__BB2_3:
	setp.lt.u64 	%p3, %rd15, 4;
	mov.b32 	%r22, 0;
	@%p3 bra 	$L__BB2_6;
	mov.b32 	%r22, 0;
	mov.u64 	%rd42, %rd5;
	mov.u32 	%r20, %r19;
$L__BB2_5:
	mul.wide.s32 	%rd21, %r20, 4;
	add.s64 	%rd22, %rd3, %rd21;
	ld.global.f32 	%f1, [%rd22];
	add.s64 	%rd23, %rd2, %rd21;
	ld.global.f32 	%f2, [%rd23];
	add.f32 	%f3, %f1, %f2;
	add.s64 	%rd24, %rd1, %rd21;
	st.global.f32 	[%rd24], %f3;
	shl.b64 	%rd25, %rd16, 32;
	shr.s64 	%rd26, %rd25, 30;
	add.s64 	%rd27, %rd22, %rd26;
	ld.global.f32 	%f4, [%rd27];
	add.s64 	%rd28, %rd23, %rd26;
	ld.global.f32 	%f5, [%rd28];
	add.f32 	%f6, %f4, %f5;
	add.s64 	%rd29, %rd24, %rd26;
	st.global.f32 	[%rd29], %f6;
	add.s64 	%rd30, %rd27, %rd26;
	ld.global.f32 	%f7, [%rd30];
	add.s64 	%rd31, %rd28, %rd26;
	ld.global.f32 	%f8, [%rd31];
	add.f32 	%f9, %f7, %f8;
	add.s64 	%rd32, %rd29, %rd26;
	st.global.f32 	[%rd32], %f9;
	add.s64 	%rd33, %rd30, %rd26;
	ld.global.f32 	%f10, [%rd33];
	add.s64 	%rd34, %rd31, %rd26;
	ld.global.f32 	%f11, [%rd34];
	add.f32 	%f12, %f10, %f11;
	add.s64 	%rd35, %rd32, %rd26;
	st.global.f32 	[%rd35], %f12;
	add.s32 	%r22, %r22, 4;
	shl.b32 	%r17, %r3, 2;
	add.s32 	%r20, %r20, %r17;
	add.s64 	%rd42, %rd42, -4;
	setp.ne.s64 	%p4, %rd42, 0;
	@%p4 bra 	$L__BB2_5;
$L__BB2_6:
	setp.eq.s64 	%p5, %rd4, 0;
	@%p5 bra 	$L__BB2_10;
	setp.eq.s64 	%p6, %rd4, 1;
	mad.lo.s32 	%r18, %r22, %r3, %r19;
	mul.wide.s32 	%rd36, %r18, 4;
	add.s64 	%rd8, %rd3, %rd36;
	ld.global.f32 	%f13, [%rd8];
	add.s64 	%rd9, %rd2, %rd36;
	ld.global.f32 	%f14, [%rd9];
	add.f32 	%f15, %f13, %f14;
	add.s64 	%rd10, %rd1, %rd36;
	st.global.f32 	[%rd10], %f15;
	@%p6 bra 	$L__BB2_10;
	setp.eq.s64 	%p7, %rd4, 2;
	shl.b64 	%rd37, %rd16, 32;
	shr.s64 	%rd11, %rd37, 30;
	add.s64 	%rd12, %rd8, %rd11;
	ld.global.f32 	%f16, [%rd12];
	add.s64 	%rd13, %rd9, %rd11;
	ld.global.f32 	%f17, [%rd13];
	add.f32 	%f18, %f16, %f17;
	add.s64 	%rd14, %rd10, %rd11;
	st.global.f32 	[%rd14], %f18;
	@%p7 bra 	$L__BB2_10;
	add.s64 	%rd38, %rd12, %rd11;
	ld.global.f32 	%f19, [%rd38];
	add.s64 	%rd39, %rd13, %rd11;
	ld.global.f32 	%f20, [%rd39];
	add.f32 	%f21, %f19, %f20;
	add.s64 	%rd40, %rd14, %rd11;
	st.global.f32 	[%rd40], %f21;
$L__BB2_10:
	add.s32 	%r19, %r19, %r4;
	cvt.s64.s32 	%rd41, %r19;
	setp.gt.u64 	%p8, %rd16, %rd41;
	@%p8 bra 	$L__BB2_3;
$L__BB2_11:
	ret;

}


// ===== COMPILED SASS (sm_100) =====

	.target	sm_100

	.elftype	@"ET_EXEC"


//--------------------- .note.nv.tkinfo           --------------------------
	.section	.note.nv.tkinfo,"",@"SHT_NOTE"
	.sectionflags	@"SHF_NOTE_NV_TKINFO"
	.tkinfo
        /*0018*/ 	.word	0x00000002
        /*0030*/ 	.string	""
        /*0030*/ 	.string	"ptxas"
        /*0030*/ 	.string	"Cuda compilation tools, release 13.0, V13.0.88"
        /*0030*/ 	.string	"Build cuda_13.0.r13.0/compiler.36424714_0"
        /*0030*/ 	.string	"-arch sm_100 -m 64 "



//--------------------- .note.nv.cuinfo           --------------------------
	.section	.note.nv.cuinfo,"",@"SHT_NOTE"
	.sectionflags	@"SHF_NOTE_NV_CUINFO"
        /*0018*/ 	.short	0x0002
        /*001a*/ 	.short	0x0064
        /*001c*/ 	.short	0x0082
	.zero		2


//--------------------- .nv.info                  --------------------------
	.section	.nv.info,"",@"SHT_CUDA_INFO"
	.align	4


	//----- nvinfo : EIATTR_REGCOUNT
	.align		4
        /*0000*/ 	.byte	0x04, 0x2f
        /*0002*/ 	.short	(.L_1 - .L_0)
	.align		4
.L_0:
        /*0004*/ 	.word	index@(matAdd)
        /*0008*/ 	.word	0x00000014


	//----- nvinfo : EIATTR_FRAME_SIZE
	.align		4
.L_1:
        /*000c*/ 	.byte	0x04, 0x11
        /*000e*/ 	.short	(.L_3 - .L_2)
	.align		4
.L_2:
        /*0010*/ 	.word	index@(matAdd)
        /*0014*/ 	.word	0x00000000


	//----- nvinfo : EIATTR_REGCOUNT
	.align		4
.L_3:
        /*0018*/ 	.byte	0x04, 0x2f
        /*001a*/ 	.short	(.L_5 - .L_4)
	.align		4
.L_4:
        /*001c*/ 	.word	index@(matAddRow)
        /*0020*/ 	.word	0x00000020


	//----- nvinfo : EIATTR_FRAME_SIZE
	.align		4
.L_5:
        /*0024*/ 	.byte	0x04, 0x11
        /*0026*/ 	.short	(.L_7 - .L_6)
	.align		4
.L_6:
        /*0028*/ 	.word	index@(matAddRow)
        /*002c*/ 	.word	0x00000000


	//----- nvinfo : EIATTR_REGCOUNT
	.align		4
.L_7:
        /*0030*/ 	.byte	0x04, 0x2f
        /*0032*/ 	.short	(.L_9 - .L_8)
	.align		4
.L_8:
        /*0034*/ 	.word	index@(matAddCol)
        /*0038*/ 	.word	0x00000020


	//----- nvinfo : EIATTR_FRAME_SIZE
	.align		4
.L_9:
        /*003c*/ 	.byte	0x04, 0x11
        /*003e*/ 	.short	(.L_11 - .L_10)
	.align		4
.L_10:
        /*0040*/ 	.word	index@(matAddCol)
        /*0044*/ 	.word	0x00000000


	//----- nvinfo : EIATTR_MIN_STACK_SIZE
	.align		4
.L_11:
        /*0048*/ 	.byte	0x04, 0x12
        /*004a*/ 	.short	(.L_13 - .L_12)
	.align		4
.L_12:
        /*004c*/ 	.word	index@(matAddCol)
        /*0050*/ 	.word	0x00000000


	//----- nvinfo : EIATTR_MIN_STACK_SIZE
	.align		4
.L_13:
        /*0054*/ 	.byte	0x04, 0x12
        /*0056*/ 	.short	(.L_15 - .L_14)
	.align		4
.L_14:
        /*0058*/ 	.word	index@(matAddRow)
        /*005c*/ 	.word	0x00000000


	//----- nvinfo : EIATTR_MIN_STACK_SIZE
	.align		4
.L_15:
        /*0060*/ 	.byte	0x04, 0x12
        /*0062*/ 	.short	(.L_17 - .L_16)
	.align		4
.L_16:
        /*0064*/ 	.word	index@(matAdd)
        /*0068*/ 	.word	0x00000000
.L_17:


//--------------------- .nv.compat                --------------------------
	.section	.nv.compat,"",@"SHT_CUDA_COMPAT_INFO"
	.align	4
        /*0000*/ 	.byte	0x02, 0x09, 0x00, 0x00, 0x02, 0x02, 0x01, 0x00, 0x02, 0x05, 0x05, 0x00, 0x03, 0x07, 0x01, 0x01
        /*0010*/ 	.byte	0x02, 0x03, 0x00, 0x00, 0x02, 0x06, 0x01, 0x00, 0x04, 0x0b, 0x08, 0x00, 0x09, 0x00, 0x00, 0x00
        /*0020*/ 	.byte	0x00, 0x00, 0x00, 0x00


//--------------------- .nv.info.matAddCol        --------------------------
	.section	.nv.info.matAddCol,"",@"SHT_CUDA_INFO"
	.sectionflags	@""
	.align	4


	//----- nvinfo : EIATTR_CUDA_API_VERSION
	.align		4
        /*0000*/ 	.byte	0x04, 0x37
        /*0002*/ 	.short	(.L_19 - .L_18)
.L_18:
        /*0004*/ 	.word	0x00000082


	//----- nvinfo : EIATTR_KPARAM_INFO
	.align		4
.L_19:
        /*0008*/ 	.byte	0x04, 0x17
        /*000a*/ 	.short	(.L_21 - .L_20)
.L_20:
        /*000c*/ 	.word	0x00000000
        /*0010*/ 	.short	0x0004
        /*0012*/ 	.short	0x0020
        /*0014*/ 	.byte	0x00, 0xf0, 0x21, 0x00


	//----- nvinfo : EIATTR_KPARAM_INFO
	.align		4
.L_21:
        /*0018*/ 	.byte	0x04, 0x17
        /*001a*/ 	.short	(.L_23 - .L_22)
.L_22:
        /*001c*/ 	.word	0x00000000
        /*0020*/ 	.short	0x0003
        /*0022*/ 	.short	0x0018
        /*0024*/ 	.byte	0x00, 0xf0, 0x21, 0x00


	//----- nvinfo : EIATTR_KPARAM_INFO
	.align		4
.L_23:
        /*0028*/ 	.byte	0x04, 0x17
        /*002a*/ 	.short	(.L_25 - .L_24)
.L_24:
        /*002c*/ 	.word	0x00000000
        /*0030*/ 	.short	0x0002
        /*0032*/ 	.short	0x0010
        /*0034*/ 	.byte	0x00, 0xf5, 0x21, 0x00


	//----- nvinfo : EIATTR_KPARAM_INFO
	.align		4
.L_25:
        /*0038*/ 	.byte	0x04, 0x17
        /*003a*/ 	.short	(.L_27 - .L_26)
.L_26:
        /*003c*/ 	.word	0x00000000
        /*0040*/ 	.short	0x0001
        /*0042*/ 	.short	0x0008
        /*0044*/ 	.byte	0x00, 0xf5, 0x21, 0x00


	//----- nvinfo : EIATTR_KPARAM_INFO
	.align		4
.L_27:
        /*0048*/ 	.byte	0x04, 0x17
        /*004a*/ 	.short	(.L_29 - .L_28)
.L_28:
        /*004c*/ 	.word	0x00000000
        /*0050*/ 	.short	0x0000
        /*0052*/ 	.short	0x0000
        /*0054*/ 	.byte	0x00, 0xf5, 0x21, 0x00


	//----- nvinfo : EIATTR_SPARSE_MMA_MASK
	.align		4
.L_29:
        /*0058*/ 	.byte	0x03, 0x50
        /*005a*/ 	.short	0x0000


	//----- nvinfo : EIATTR_MAXREG_COUNT
	.align		4
        /*005c*/ 	.byte	0x03, 0x1b
        /*005e*/ 	.short	0x00ff


	//----- nvinfo : EIATTR_MERCURY_ISA_VERSION
	.align		4
        /*0060*/ 	.byte	0x03, 0x5f
        /*0062*/ 	.short	0x0101


	//----- nvinfo : EIATTR_VRC_CTA_INIT_COUNT
	.align		4
        /*0064*/ 	.byte	0x02, 0x4a
	.zero		1
	.zero		1


	//----- nvinfo : EIATTR_EXIT_INSTR_OFFSETS
	.align		4
        /*0068*/ 	.byte	0x04, 0x1c
        /*006a*/ 	.short	(.L_31 - .L_30)


	//   ....[0]....
.L_30:
        /*006c*/ 	.word	0x00000090


	//   ....[1]....
        /*0070*/ 	.word	0x000000d0


	//   ....[2]....
        /*0074*/ 	.word	0x00001880


	//----- nvinfo : EIATTR_CRS_STACK_SIZE
	.align		4
.L_31:
        /*0078*/ 	.byte	0x04, 0x1e
        /*007a*/ 	.short	(.L_33 - .L_32)
.L_32:
        /*007c*/ 	.word	0x00000000


	//----- nvinfo : EIATTR_CBANK_PARAM_SIZE
	.align		4
.L_33:
        /*0080*/ 	.byte	0x03, 0x19
        /*0082*/ 	.short	0x0028


	//----- nvinfo : EIATTR_PARAM_CBANK
	.align		4
        /*0084*/ 	.byte	0x04, 0x0a
        /*0086*/ 	.short	(.L_35 - .L_34)
	.align		4
.L_34:
        /*0088*/ 	.word	index@(.nv.constant0.matAddCol)
        /*008c*/ 	.short	0x0380
        /*008e*/ 	.short	0x0028


	//----- nvinfo : EIATTR_SW_WAR
	.align		4
.L_35:
        /*0090*/ 	.byte	0x04, 0x36
        /*0092*/ 	.short	(.L_37 - .L_36)
.L_36:
        /*0094*/ 	.word	0x00000008
.L_37:


//--------------------- .nv.info.matAddRow        --------------------------
	.section	.nv.info.matAddRow,"",@"SHT_CUDA_INFO"
	.sectionflags	@""
	.align	4


	//----- nvinfo : EIATTR_CUDA_API_VERSION
	.align		4
        /*0000*/ 	.byte	0x04, 0x37
        /*0002*/ 	.short	(.L_39 - .L_38)
.L_38:
        /*0004*/ 	.word	0x00000082


	//----- nvinfo : EIATTR_KPARAM_INFO
	.align		4
.L_39:
        /*0008*/ 	.byte	0x04, 0x17
        /*000a*/ 	.short	(.L_41 - .L_40)
.L_40:
        /*000c*/ 	.word	0x00000000
        /*0010*/ 	.short	0x0004
        /*0012*/ 	.short	0x0020
        /*0014*/ 	.byte	0x00, 0xf0, 0x21, 0x00


	//----- nvinfo : EIATTR_KPARAM_INFO
	.align		4
.L_41:
        /*0018*/ 	.byte	0x04, 0x17
        /*001a*/ 	.short	(.L_43 - .L_42)
.L_42:
        /*001c*/ 	.word	0x00000000
        /*0020*/ 	.short	0x0003
        /*0022*/ 	.short	0x0018
        /*0024*/ 	.byte	0x00, 0xf0, 0x21, 0x00


	//----- nvinfo : EIATTR_KPARAM_INFO
	.align		4
.L_43:
        /*0028*/ 	.byte	0x04, 0x17
        /*002a*/ 	.short	(.L_45 - .L_44)
.L_44:
        /*002c*/ 	.word	0x00000000
        /*0030*/ 	.short	0x0002
        /*0032*/ 	.short	0x0010
        /*0034*/ 	.byte	0x00, 0xf5, 0x21, 0x00


	//----- nvinfo : EIATTR_KPARAM_INFO
	.align		4
.L_45:
        /*0038*/ 	.byte	0x04, 0x17
        /*003a*/ 	.short	(.L_47 - .L_46)
.L_46:
        /*003c*/ 	.word	0x00000000
        /*0040*/ 	.short	0x0001
        /*0042*/ 	.short	0x0008
        /*0044*/ 	.byte	0x00, 0xf5, 0x21, 0x00


	//----- nvinfo : EIATTR_KPARAM_INFO
	.align		4
.L_47:
        /*0048*/ 	.byte	0x04, 0x17
        /*004a*/ 	.short	(.L_49 - .L_48)
.L_48:
        /*004c*/ 	.word	0x00000000
        /*0050*/ 	.short	0x0000
        /*0052*/ 	.short	0x0000
        /*0054*/ 	.byte	0x00, 0xf5, 0x21, 0x00


	//----- nvinfo : EIATTR_SPARSE_MMA_MASK
	.align		4
.L_49:
        /*0058*/ 	.byte	0x03, 0x50
        /*005a*/ 	.short	0x0000


	//----- nvinfo : EIATTR_MAXREG_COUNT
	.align		4
        /*005c*/ 	.byte	0x03, 0x1b
        /*005e*/ 	.short	0x00ff


	//----- nvinfo : EIATTR_MERCURY_ISA_VERSION
	.align		4
        /*0060*/ 	.byte	0x03, 0x5f
        /*0062*/ 	.short	0x0101


	//----- nvinfo : EIATTR_VRC_CTA_INIT_COUNT
	.align		4
        /*0064*/ 	.byte	0x02, 0x4a
	.zero		1
	.zero		1


	//----- nvinfo : EIATTR_EXIT_INSTR_OFFSETS
	.align		4
        /*0068*/ 	.byte	0x04, 0x1c
        /*006a*/ 	.short	(.L_51 - .L_50)


	//   ....[0]....
.L_50:
        /*006c*/ 	.word	0x00000080


	//   ....[1]....
        /*0070*/ 	.word	0x000000c0


	//   ....[2]....
        /*0074*/ 	.word	0x00000f10


	//----- nvinfo : EIATTR_CRS_STACK_SIZE
	.align		4
.L_51:
        /*0078*/ 	.byte	0x04, 0x1e
        /*007a*/ 	.short	(.L_53 - .L_52)
.L_52:
        /*007c*/ 	.word	0x00000000


	//----- nvinfo : EIATTR_CBANK_PARAM_SIZE
	.align		4
.L_53:
        /*0080*/ 	.byte	0x03, 0x19
        /*0082*/ 	.short	0x0028


	//----- nvinfo : EIATTR_PARAM_CBANK
	.align		4
        /*0084*/ 	.byte	0x04, 0x0a
        /*0086*/ 	.short	(.L_55 - .L_54)
	.align		4
.L_54:
        /*0088*/ 	.word	index@(.nv.constant0.matAddRow)
        /*008c*/ 	.short	0x0380
        /*008e*/ 	.short	0x0028


	//----- nvinfo : EIATTR_SW_WAR
	.align		4
.L_55:
        /*0090*/ 	.byte	0x04, 0x36
        /*0092*/ 	.short	(.L_57 - .L_56)
.L_56:
        /*0094*/ 	.word	0x00000008
.L_57:


//--------------------- .nv.info.matAdd           --------------------------
	.section	.nv.info.matAdd,"",@"SHT_CUDA_INFO"
	.sectionflags	@""
	.align	4


	//----- nvinfo : EIATTR_CUDA_API_VERSION
	.align		4
        /*0000*/ 	.byte	0x04, 0x37
        /*0002*/ 	.short	(.L_59 - .L_58)
.L_58:
        /*0004*/ 	.word	0x00000082


	//----- nvinfo : EIATTR_KPARAM_INFO
	.align		4
.L_59:
        /*0008*/ 	.byte	0x04, 0x17
        /*000a*/ 	.short	(.L_61 - .L_60)
.L_60:
        /*000c*/ 	.word	0x00000000
        /*0010*/ 	.short	0x0004
        /*0012*/ 	.short	0x0020
        /*0014*/ 	.byte	0x00, 0xf0, 0x21, 0x00


	//----- nvinfo : EIATTR_KPARAM_INFO
	.align		4
.L_61:
        /*0018*/ 	.byte	0x04, 0x17
        /*001a*/ 	.short	(.L_63 - .L_62)
.L_62:
        /*001c*/ 	.word	0x00000000
        /*0020*/ 	.short	0x0003
        /*0022*/ 	.short	0x0018
        /*0024*/ 	.byte	0x00, 0xf0, 0x21, 0x00


	//----- nvinfo : EIATTR_KPARAM_INFO
	.align		4
.L_63:
        /*0028*/ 	.byte	0x04, 0x17
        /*002a*/ 	.short	(.L_65 - .L_64)
.L_64:
        /*002c*/ 	.word	0x00000000
        /*0030*/ 	.short	0x0002
        /*0032*/ 	.short	0x0010
        /*0034*/ 	.byte	0x00, 0xf5, 0x21, 0x00


	//----- nvinfo : EIATTR_KPARAM_INFO
	.align		4
.L_65:
        /*0038*/ 	.byte	0x04, 0x17
        /*003a*/ 	.short	(.L_67 - .L_66)
.L_66:
        /*003c*/ 	.word	0x00000000
        /*0040*/ 	.short	0x0001
        /*0042*/ 	.short	0x0008
        /*0044*/ 	.byte	0x00, 0xf5, 0x21, 0x00


	//----- nvinfo : EIATTR_KPARAM_INFO
	.align		4
.L_67:
        /*0048*/ 	.byte	0x04, 0x17
        /*004a*/ 	.short	(.L_69 - .L_68)
.L_68:
        /*004c*/ 	.word	0x00000000
        /*0050*/ 	.short	0x0000
        /*0052*/ 	.short	0x0000
        /*0054*/ 	.byte	0x00, 0xf5, 0x21, 0x00


	//----- nvinfo : EIATTR_SPARSE_MMA_MASK
	.align		4
.L_69:
        /*0058*/ 	.byte	0x03, 0x50
        /*005a*/ 	.short	0x0000


	//----- nvinfo : EIATTR_MAXREG_COUNT
	.align		4
        /*005c*/ 	.byte	0x03, 0x1b
        /*005e*/ 	.short	0x00ff


	//----- nvinfo : EIATTR_MERCURY_ISA_VERSION
	.align		4
        /*0060*/ 	.byte	0x03, 0x5f
        /*0062*/ 	.short	0x0101


	//----- nvinfo : EIATTR_VRC_CTA_INIT_COUNT
	.align		4
        /*0064*/ 	.byte	0x02, 0x4a
	.zero		1
	.zero		1


	//----- nvinfo : EIATTR_EXIT_INSTR_OFFSETS
	.align		4
        /*0068*/ 	.byte	0x04, 0x1c
        /*006a*/ 	.short	(.L_71 - .L_70)


	//   ....[0]....
.L_70:
        /*006c*/ 	.word	0x00000080


	//   ....[1]....
        /*0070*/ 	.word	0x00000300


	//----- nvinfo : EIATTR_CRS_STACK_SIZE
	.align		4
.L_71:
        /*0074*/ 	.byte	0x04, 0x1e
        /*0076*/ 	.short	(.L_73 - .L_72)
.L_72:
        /*0078*/ 	.word	0x00000000


	//----- nvinfo : EIATTR_CBANK_PARAM_SIZE
	.align		4
.L_73:
        /*007c*/ 	.byte	0x03, 0x19
        /*007e*/ 	.short	0x0028


	//----- nvinfo : EIATTR_PARAM_CBANK
	.align		4
        /*0080*/ 	.byte	0x04, 0x0a
        /*0082*/ 	.short	(.L_75 - .L_74)
	.align		4
.L_74:
        /*0084*/ 	.word	index@(.nv.constant0.matAdd)
        /*0088*/ 	.short	0x0380
        /*008a*/ 	.short	0x0028


	//----- nvinfo : EIATTR_SW_WAR
	.align		4
.L_75:
        /*008c*/ 	.byte	0x04, 0x36
        /*008e*/ 	.short	(.L_77 - .L_76)
.L_76:
        /*0090*/ 	.word	0x00000008
.L_77:


//--------------------- .nv.callgraph             --------------------------
	.section	.nv.callgraph,"",@"SHT_CUDA_CALLGRAPH"
	.align	4
	.sectionentsize	8
	.align		4
        /*0000*/ 	.word	0x00000000
	.align		4
        /*0004*/ 	.word	0xffffffff
	.align		4
        /*0008*/ 	.word	0x00000000
	.align		4
        /*000c*/ 	.word	0xfffffffe
	.align		4
        /*0010*/ 	.word	0x00000000
	.align		4
        /*0014*/ 	.word	0xfffffffd
	.align		4
        /*0018*/ 	.word	0x00000000
	.align		4
        /*001c*/ 	.word	0xfffffffc


//--------------------- .text.matAddCol           --------------------------
	.section	.text.matAddCol,"ax",@progbits
	.align	128
        .global         matAddCol
        .type           matAddCol,@function
        .size           matAddCol,(.L_x_22 - matAddCol)
        .other          matAddCol,@"STO_CUDA_ENTRY STV_DEFAULT"
matAddCol:
.text.matAddCol:
[----:B------:R-:W-:Y:S01]  /*0000*/  LDC R1, c[0x0][0x37c] ;  /* 0x0000df00ff017b82 */ /* 0x000fe20000000800 */
[----:B------:R-:W0:Y:S01]  /*0010*/  S2R R0, SR_CTAID.X ;  /* 0x0000000000007919 */ /* 0x000e220000002500 */
[----:B------:R-:W0:Y:S01]  /*0020*/  LDCU UR10, c[0x0][0x360] ;  /* 0x00006c00ff0a77ac */ /* 0x000e220008000800 */
[----:B------:R-:W0:Y:S01]  /*0030*/  S2R R3, SR_TID.X ;  /* 0x0000000000037919 */ /* 0x000e220000002100 */
[----:B------:R-:W1:Y:S01]  /*0040*/  LDCU.64 UR4, c[0x0][0x3a0] ;  /* 0x00007400ff0477ac */ /* 0x000e620008000a00 */
[----:B0-----:R-:W-:-:S05]  /*0050*/  IMAD R0, R0, UR10, R3 ;  /* 0x0000000a00007c24 */ /* 0x001fca000f8e0203 */
[----:B-1----:R-:W-:Y:S02]  /*0060*/  ISETP.GE.U32.AND P0, PT, R0, UR4, PT ;  /* 0x0000000400007c0c */ /* 0x002fe4000bf06070 */
[----:B------:R-:W-:-:S04]  /*0070*/  SHF.R.S32.HI R2, RZ, 0x1f, R0 ;  /* 0x0000001fff027819 */ /* 0x000fc80000011400 */
[----:B------:R-:W-:-:S13]  /*0080*/  ISETP.GE.U32.AND.EX P0, PT, R2, UR5, PT, P0 ;  /* 0x0000000502007c0c */ /* 0x000fda000bf06100 */
[----:B------:R-:W-:Y:S05]  /*0090*/  @P0 EXIT ;  /* 0x000000000000094d */ /* 0x000fea0003800000 */
[----:B------:R-:W0:Y:S02]  /*00a0*/  LDCU.64 UR6, c[0x0][0x398] ;  /* 0x00007300ff0677ac */ /* 0x000e240008000a00 */
[----:B0-----:R-:W-:-:S04]  /*00b0*/  ISETP.NE.U32.AND P0, PT, RZ, UR6, PT ;  /* 0x00000006ff007c0c */ /* 0x001fc8000bf05070 */
[----:B------:R-:W-:-:S13]  /*00c0*/  ISETP.NE.AND.EX P0, PT, RZ, UR7, PT, P0 ;  /* 0x00000007ff007c0c */ /* 0x000fda000bf05300 */
[----:B------:R-:W-:Y:S05]  /*00d0*/  @!P0 EXIT ;  /* 0x000000000000894d */ /* 0x000fea0003800000 */
[----:B------:R-:W0:Y:S01]  /*00e0*/  LDCU UR4, c[0x0][0x370] ;  /* 0x00006e00ff0477ac */ /* 0x000e220008000800 */
[----:B------:R-:W1:Y:S01]  /*00f0*/  LDCU.64 UR8, c[0x0][0x358] ;  /* 0x00006b00ff0877ac */ /* 0x000e620008000a00 */
[----:B------:R-:W-:Y:S02]  /*0100*/  ULOP3.LUT UR7, UR6, 0x3, URZ, 0xc0, !UPT ;  /* 0x0000000306077892 */ /* 0x000fe4000f8ec0ff */
[----:B------:R-:W-:Y:S02]  /*0110*/  ULOP3.LUT UR5, UR6, 0xfffffffc, URZ, 0xc0, !UPT ;  /* 0xfffffffc06057892 */ /* 0x000fe4000f8ec0ff */
[----:B0-----:R-:W-:-:S12]  /*0120*/  UIMAD UR4, UR10, UR4, URZ ;  /* 0x000000040a0472a4 */ /* 0x001fd8000f8e02ff */
.L_x_7:
[----:B------:R-:W0:Y:S01]  /*0130*/  LDCU.64 UR10, c[0x0][0x398] ;  /* 0x00007300ff0a77ac */ /* 0x000e220008000a00 */
[----:B------:R-:W-:Y:S01]  /*0140*/  IMAD.MOV.U32 R11, RZ, RZ, RZ ;  /* 0x000000ffff0b7224 */ /* 0x000fe200078e00ff */
[----:B0-----:R-:W-:-:S04]  /*0150*/  UISETP.GE.U32.AND UP0, UPT, UR10, 0x4, UPT ;  /* 0x000000040a00788c */ /* 0x001fc8000bf06070 */
[----:B------:R-:W-:-:S09]  /*0160*/  UISETP.GE.U32.AND.EX UP0, UPT, UR11, URZ, UPT, UP0 ;  /* 0x000000ff0b00728c */ /* 0x000fd2000bf06100 */
[----:B-1234-:R-:W-:Y:S05]  /*0170*/  BRA.U !UP0, `(.L_x_0) ;  /* 0x0000001108fc7547 */ /* 0x01efea000b800000 */
[----:B------:R-:W0:Y:S01]  /*0180*/  LDCU UR6, c[0x0][0x39c] ;  /* 0x00007380ff0677ac */ /* 0x000e220008000800 */
[----:B------:R-:W-:Y:S02]  /*0190*/  IMAD.MOV.U32 R11, RZ, RZ, RZ ;  /* 0x000000ffff0b7224 */ /* 0x000fe400078e00ff */
[----:B------:R-:W-:Y:S01]  /*01a0*/  IMAD.U32 R13, RZ, RZ, UR5 ;  /* 0x00000005ff0d7e24 */ /* 0x000fe2000f8e00ff */
[----:B------:R-:W-:Y:S01]  /*01b0*/  UISETP.GT.U32.AND UP0, UPT, UR5, URZ, UPT ;  /* 0x000000ff0500728c */ /* 0x000fe2000bf04070 */
[----:B------:R-:W-:-:S03]  /*01c0*/  IMAD.MOV.U32 R23, RZ, RZ, R0 ;  /* 0x000000ffff177224 */ /* 0x000fc600078e0000 */
[----:B------:R-:W-:Y:S01]  /*01d0*/  UISETP.GT.AND.EX UP0, UPT, UR11, URZ, UPT, UP0 ;  /* 0x000000ff0b00728c */ /* 0x000fe2000bf04300 */
[----:B0-----:R-:W-:-:S08]  /*01e0*/  IMAD.U32 R8, RZ, RZ, UR6 ;  /* 0x00000006ff087e24 */ /* 0x001fd0000f8e00ff */
[----:B------:R-:W-:Y:S05]  /*01f0*/  BRA.U !UP0, `(.L_x_1) ;  /* 0x0000001108147547 */ /* 0x000fea000b800000 */
[----:B------:R-:W-:Y:S02]  /*0200*/  ISETP.GT.U32.AND P1, PT, R13, 0xc, PT ;  /* 0x0000000c0d00780c */ /* 0x000fe40003f24070 */
[----:B------:R-:W-:Y:S02]  /*0210*/  PLOP3.LUT P0, PT, PT, PT, PT, 0x80, 0x8 ;  /* 0x000000000008781c */ /* 0x000fe40003f0f070 */
[----:B------:R-:W-:-:S13]  /*0220*/  ISETP.GT.AND.EX P1, PT, R8, RZ, PT, P1 ;  /* 0x000000ff0800720c */ /* 0x000fda0003f24310 */
[----:B------:R-:W-:Y:S05]  /*0230*/  @!P1 BRA `(.L_x_2) ;  /* 0x0000000800949947 */ /* 0x000fea0003800000 */
[----:B------:R-:W0:Y:S01]  /*0240*/  LDC R10, c[0x0][0x3a0] ;  /* 0x0000e800ff0a7b82 */ /* 0x000e220000000800 */
[----:B------:R-:W-:-:S07]  /*0250*/  PLOP3.LUT P0, PT, PT, PT, PT, 0x8, 0x80 ;  /* 0x000000000080781c */ /* 0x000fce0003f0e170 */
[----:B------:R-:W2:Y:S08]  /*0260*/  LDC.64 R2, c[0x0][0x390] ;  /* 0x0000e400ff027b82 */ /* 0x000eb00000000a00 */
[----:B------:R-:W3:Y:S08]  /*0270*/  LDC.64 R4, c[0x0][0x380] ;  /* 0x0000e000ff047b82 */ /* 0x000ef00000000a00 */
[----:B------:R-:W4:Y:S01]  /*0280*/  LDC.64 R6, c[0x0][0x388] ;  /* 0x0000e200ff067b82 */ /* 0x000f220000000a00 */
[----:B0-----:R-:W-:-:S02]  /*0290*/  SHF.R.S64 R12, RZ, 0x1e, R10 ;  /* 0x0000001eff0c7819 */ /* 0x001fc4000000100a */
[----:B------:R-:W-:-:S07]  /*02a0*/  SHF.R.S32.HI R9, RZ, 0x1e, R10 ;  /* 0x0000001eff097819 */ /* 0x000fce000001140a */
.L_x_3:
[----:B-1-3--:R-:W-:-:S04]  /*02b0*/  IMAD.WIDE R16, R23, 0x4, R4 ;  /* 0x0000000417107825 */ /* 0x00afc800078e0204 */
[C---:B----4-:R-:W-:Y:S01]  /*02c0*/  IMAD.WIDE R14, R23.reuse, 0x4, R6 ;  /* 0x00000004170e7825 */ /* 0x050fe200078e0206 */
[----:B-1----:R-:W3:Y:S04]  /*02d0*/  LDG.E R18, desc[UR8][R16.64] ;  /* 0x0000000810127981 */ /* 0x002ee8000c1e1900 */
[----:B------:R-:W3:Y:S01]  /*02e0*/  LDG.E R19, desc[UR8][R14.64] ;  /* 0x000000080e137981 */ /* 0x000ee2000c1e1900 */
[-C--:B------:R-:W-:Y:S01]  /*02f0*/  IADD3 R20, P2, PT, R14, R12.reuse, RZ ;  /* 0x0000000c0e147210 */ /* 0x080fe20007f5e0ff */
[----:B--2---:R-:W-:Y:S01]  /*0300*/  IMAD.WIDE R26, R23, 0x4, R2 ;  /* 0x00000004171a7825 */ /* 0x004fe200078e0202 */
[----:B------:R-:W-:-:S03]  /*0310*/  IADD3 R24, P1, PT, R16, R12, RZ ;  /* 0x0000000c10187210 */ /* 0x000fc60007f3e0ff */
[----:B------:R-:W-:Y:S01]  /*0320*/  IMAD.X R21, R15, 0x1, R9, P2 ;  /* 0x000000010f157824 */ /* 0x000fe200010e0609 */
[----:B------:R-:W-:Y:S01]  /*0330*/  IADD3.X R25, PT, PT, R17, R9, RZ, P1, !PT ;  /* 0x0000000911197210 */ /* 0x000fe20000ffe4ff */
[----:B---3--:R-:W-:-:S05]  /*0340*/  FADD R29, R18, R19 ;  /* 0x00000013121d7221 */ /* 0x008fca0000000000 */
[----:B------:R0:W-:Y:S04]  /*0350*/  STG.E desc[UR8][R26.64], R29 ;  /* 0x0000001d1a007986 */ /* 0x0001e8000c101908 */
[----:B------:R-:W2:Y:S04]  /*0360*/  LDG.E R22, desc[UR8][R24.64] ;  /* 0x0000000818167981 */ /* 0x000ea8000c1e1900 */
[----:B------:R-:W2:Y:S01]  /*0370*/  LDG.E R28, desc[UR8][R20.64] ;  /* 0x00000008141c7981 */ /* 0x000ea2000c1e1900 */
[-C--:B------:R-:W-:Y:S02]  /*0380*/  IADD3 R18, P1, PT, R26, R12.reuse, RZ ;  /* 0x0000000c1a127210 */ /* 0x080fe40007f3e0ff */
[----:B------:R-:W-:-:S02]  /*0390*/  IADD3 R14, P2, PT, R24, R12, RZ ;  /* 0x0000000c180e7210 */ /* 0x000fc40007f5e0ff */
[----:B------:R-:W-:Y:S01]  /*03a0*/  IADD3 R16, P3, PT, R20, R12, RZ ;  /* 0x0000000c14107210 */ /* 0x000fe20007f7e0ff */
[--C-:B------:R-:W-:Y:S02]  /*03b0*/  IMAD.X R19, R27, 0x1, R9.reuse, P1 ;  /* 0x000000011b137824 */ /* 0x100fe400008e0609 */
[--C-:B------:R-:W-:Y:S02]  /*03c0*/  IMAD.X R15, R25, 0x1, R9.reuse, P2 ;  /* 0x00000001190f7824 */ /* 0x100fe400010e0609 */
[----:B------:R-:W-:Y:S02]  /*03d0*/  IMAD.X R17, R21, 0x1, R9, P3 ;  /* 0x0000000115117824 */ /* 0x000fe400018e0609 */
[----:B--2---:R-:W-:-:S05]  /*03e0*/  FADD R22, R22, R28 ;  /* 0x0000001c16167221 */ /* 0x004fca0000000000 */
[----:B------:R1:W-:Y:S04]  /*03f0*/  STG.E desc[UR8][R18.64], R22 ;  /* 0x0000001612007986 */ /* 0x0003e8000c101908 */
[----:B------:R-:W2:Y:S04]  /*0400*/  LDG.E R28, desc[UR8][R14.64] ;  /* 0x000000080e1c7981 */ /* 0x000ea8000c1e1900 */
[----:B0-----:R-:W2:Y:S01]  /*0410*/  LDG.E R29, desc[UR8][R16.64] ;  /* 0x00000008101d7981 */ /* 0x001ea2000c1e1900 */
[-C--:B------:R-:W-:Y:S02]  /*0420*/  IADD3 R26, P3, PT, R16, R12.reuse, RZ ;  /* 0x0000000c101a7210 */ /* 0x080fe40007f7e0ff */
[----:B------:R-:W-:-:S02]  /*0430*/  IADD3 R20, P1, PT, R18, R12, RZ ;  /* 0x0000000c12147210 */ /* 0x000fc40007f3e0ff */
[----:B------:R-:W-:Y:S01]  /*0440*/  IADD3 R24, P2, PT, R14, R12, RZ ;  /* 0x0000000c0e187210 */ /* 0x000fe20007f5e0ff */
[----:B------:R-:W-:Y:S01]  /*0450*/  IMAD.X R27, R17, 0x1, R9, P3 ;  /* 0x00000001111b7824 */ /* 0x000fe200018e0609 */
[----:B------:R-:W-:-:S03]  /*0460*/  IADD3.X R21, PT, PT, R19, R9, RZ, P1, !PT ;  /* 0x0000000913157210 */ /* 0x000fc60000ffe4ff */
[----:B------:R-:W-:Y:S02]  /*0470*/  IMAD.X R25, R15, 0x1, R9, P2 ;  /* 0x000000010f197824 */ /* 0x000fe400010e0609 */
[----:B--2---:R-:W-:-:S05]  /*0480*/  FADD R29, R28, R29 ;  /* 0x0000001d1c1d7221 */ /* 0x004fca0000000000 */
[----:B------:R0:W-:Y:S04]  /*0490*/  STG.E desc[UR8][R20.64], R29 ;  /* 0x0000001d14007986 */ /* 0x0001e8000c101908 */
[----:B------:R-:W2:Y:S04]  /*04a0*/  LDG.E R24, desc[UR8][R24.64] ;  /* 0x0000000818187981 */ /* 0x000ea8000c1e1900 */
[----:B------:R-:W2:Y:S01]  /*04b0*/  LDG.E R27, desc[UR8][R26.64] ;  /* 0x000000081a1b7981 */ /* 0x000ea2000c1e1900 */
[----:B------:R-:W-:Y:S01]  /*04c0*/  IADD3 R16, P1, PT, R20, R12, RZ ;  /* 0x0000000c14107210 */ /* 0x000fe20007f3e0ff */
[----:B------:R-:W-:-:S04]  /*04d0*/  IMAD R23, R10, 0x4, R23 ;  /* 0x000000040a177824 */ /* 0x000fc800078e0217 */
[----:B------:R-:W-:Y:S02]  /*04e0*/  IMAD.X R17, R21, 0x1, R9, P1 ;  /* 0x0000000115117824 */ /* 0x000fe400008e0609 */
[----:B-1----:R-:W-:-:S04]  /*04f0*/  IMAD.WIDE R18, R23, 0x4, R4 ;  /* 0x0000000417127825 */ /* 0x002fc800078e0204 */
[----:B------:R-:W-:-:S04]  /*0500*/  IMAD.WIDE R14, R23, 0x4, R6 ;  /* 0x00000004170e7825 */ /* 0x000fc800078e0206 */
[----:B--2---:R-:W-:-:S05]  /*0510*/  FADD R22, R24, R27 ;  /* 0x0000001b18167221 */ /* 0x004fca0000000000 */
[----:B------:R1:W-:Y:S04]  /*0520*/  STG.E desc[UR8][R16.64], R22 ;  /* 0x0000001610007986 */ /* 0x0003e8000c101908 */
[----:B------:R-:W2:Y:S04]  /*0530*/  LDG.E R28, desc[UR8][R18.64] ;  /* 0x00000008121c7981 */ /* 0x000ea8000c1e1900 */
[----:B0-----:R-:W2:Y:S01]  /*0540*/  LDG.E R21, desc[UR8][R14.64] ;  /* 0x000000080e157981 */ /* 0x001ea2000c1e1900 */
[-C--:B------:R-:W-:Y:S01]  /*0550*/  IADD3 R20, P2, PT, R14, R12.reuse, RZ ;  /* 0x0000000c0e147210 */ /* 0x080fe20007f5e0ff */
[----:B------:R-:W-:Y:S01]  /*0560*/  IMAD.WIDE R26, R23, 0x4, R2 ;  /* 0x00000004171a7825 */ /* 0x000fe200078e0202 */
[----:B------:R-:W-:-:S04]  /*0570*/  IADD3 R24, P1, PT, R18, R12, RZ ;  /* 0x0000000c12187210 */ /* 0x000fc80007f3e0ff */
[----:B------:R-:W-:Y:S01]  /*0580*/  IADD3.X R25, PT, PT, R19, R9, RZ, P1, !PT ;  /* 0x0000000913197210 */ /* 0x000fe20000ffe4ff */
[----:B--2---:R-:W-:Y:S01]  /*0590*/  FADD R29, R28, R21 ;  /* 0x000000151c1d7221 */ /* 0x004fe20000000000 */
[----:B------:R-:W-:-:S04]  /*05a0*/  IMAD.X R21, R15, 0x1, R9, P2 ;  /* 0x000000010f157824 */ /* 0x000fc800010e0609 */
[----:B------:R0:W-:Y:S04]  /*05b0*/  STG.E desc[UR8][R26.64], R29 ;  /* 0x0000001d1a007986 */ /* 0x0001e8000c101908 */
[----:B------:R-:W2:Y:S04]  /*05c0*/  LDG.E R28, desc[UR8][R24.64] ;  /* 0x00000008181c7981 */ /* 0x000ea8000c1e1900 */
[----:B-1----:R-:W2:Y:S01]  /*05d0*/  LDG.E R22, desc[UR8][R20.64] ;  /* 0x0000000814167981 */ /* 0x002ea2000c1e1900 */
        /* <DEDUP_REMOVED lines=23> */
[----:B------:R-:W-:-:S04]  /*0750*/  IMAD.WIDE R28, R23, 0x4, R4 ;  /* 0x00000004171c7825 */ /* 0x000fc800078e0204 */
[----:B-1----:R-:W-:-:S04]  /*0760*/  IMAD.WIDE R16, R23, 0x4, R6 ;  /* 0x0000000417107825 */ /* 0x002fc800078e0206 */
[----:B--2---:R-:W-:-:S05]  /*0770*/  FADD R22, R24, R27 ;  /* 0x0000001b18167221 */ /* 0x004fca0000000000 */
[----:B------:R1:W-:Y:S04]  /*0780*/  STG.E desc[UR8][R14.64], R22 ;  /* 0x000000160e007986 */ /* 0x0003e8000c101908 */
[----:B------:R-:W2:Y:S04]  /*0790*/  LDG.E R26, desc[UR8][R28.64] ;  /* 0x000000081c1a7981 */ /* 0x000ea8000c1e1900 */
[----:B0-----:R-:W2:Y:S01]  /*07a0*/  LDG.E R19, desc[UR8][R16.64] ;  /* 0x0000000810137981 */ /* 0x001ea2000c1e1900 */
[-C--:B------:R-:W-:Y:S02]  /*07b0*/  IADD3 R24, P1, PT, R28, R12.reuse, RZ ;  /* 0x0000000c1c187210 */ /* 0x080fe40007f3e0ff */
[----:B------:R-:W-:-:S02]  /*07c0*/  IADD3 R18, P2, PT, R16, R12, RZ ;  /* 0x0000000c10127210 */ /* 0x000fc40007f5e0ff */
[----:B------:R-:W-:Y:S01]  /*07d0*/  IADD3.X R25, PT, PT, R29, R9, RZ, P1, !PT ;  /* 0x000000091d197210 */ /* 0x000fe20000ffe4ff */
[----:B--2---:R-:W-:Y:S01]  /*07e0*/  FADD R29, R26, R19 ;  /* 0x000000131a1d7221 */ /* 0x004fe20000000000 */
[----:B------:R-:W-:-:S04]  /*07f0*/  IMAD.WIDE R26, R23, 0x4, R2 ;  /* 0x00000004171a7825 */ /* 0x000fc800078e0202 */
[----:B------:R-:W-:Y:S01]  /*0800*/  IMAD.X R19, R17, 0x1, R9, P2 ;  /* 0x0000000111137824 */ /* 0x000fe200010e0609 */
[----:B------:R0:W-:Y:S04]  /*0810*/  STG.E desc[UR8][R26.64], R29 ;  /* 0x0000001d1a007986 */ /* 0x0001e8000c101908 */
[----:B------:R-:W2:Y:S04]  /*0820*/  LDG.E R21, desc[UR8][R24.64] ;  /* 0x0000000818157981 */ /* 0x000ea8000c1e1900 */
[----:B-1----:R-:W2:Y:S01]  /*0830*/  LDG.E R22, desc[UR8][R18.64] ;  /* 0x0000000812167981 */ /* 0x002ea2000c1e1900 */
[----:B------:R-:W-:-:S02]  /*0840*/  IADD3 R14, P1, PT, R26, R12, RZ ;  /* 0x0000000c1a0e7210 */ /* 0x000fc40007f3e0ff */
[-C--:B------:R-:W-:Y:S02]  /*0850*/  IADD3 R16, P2, PT, R24, R12.reuse, RZ ;  /* 0x0000000c18107210 */ /* 0x080fe40007f5e0ff */
[----:B------:R-:W-:Y:S01]  /*0860*/  IADD3 R20, P3, PT, R18, R12, RZ ;  /* 0x0000000c12147210 */ /* 0x000fe20007f7e0ff */
[--C-:B------:R-:W-:Y:S02]  /*0870*/  IMAD.X R15, R27, 0x1, R9.reuse, P1 ;  /* 0x000000011b0f7824 */ /* 0x100fe400008e0609 */
[--C-:B------:R-:W-:Y:S02]  /*0880*/  IMAD.X R17, R25, 0x1, R9.reuse, P2 ;  /* 0x0000000119117824 */ /* 0x100fe400010e0609 */
[----:B--2---:R-:W-:Y:S01]  /*0890*/  FADD R22, R21, R22 ;  /* 0x0000001615167221 */ /* 0x004fe20000000000 */
[----:B------:R-:W-:-:S04]  /*08a0*/  IMAD.X R21, R19, 0x1, R9, P3 ;  /* 0x0000000113157824 */ /* 0x000fc800018e0609 */
[----:B------:R-:W-:Y:S04]  /*08b0*/  STG.E desc[UR8][R14.64], R22 ;  /* 0x000000160e007986 */ /* 0x000fe8000c101908 */
        /* <DEDUP_REMOVED lines=15> */
[----:B0-----:R-:W-:-:S04]  /*09b0*/  IMAD.WIDE R28, R23, 0x4, R4 ;  /* 0x00000004171c7825 */ /* 0x001fc800078e0204 */
[----:B------:R-:W-:-:S04]  /*09c0*/  IMAD.WIDE R20, R23, 0x4, R6 ;  /* 0x0000000417147825 */ /* 0x000fc800078e0206 */
[----:B--2---:R-:W-:-:S05]  /*09d0*/  FADD R22, R24, R27 ;  /* 0x0000001b18167221 */ /* 0x004fca0000000000 */
[----:B------:R0:W-:Y:S04]  /*09e0*/  STG.E desc[UR8][R16.64], R22 ;  /* 0x0000001610007986 */ /* 0x0001e8000c101908 */
[----:B------:R-:W2:Y:S04]  /*09f0*/  LDG.E R15, desc[UR8][R28.64] ;  /* 0x000000081c0f7981 */ /* 0x000ea8000c1e1900 */
[----:B------:R-:W2:Y:S01]  /*0a00*/  LDG.E R24, desc[UR8][R20.64] ;  /* 0x0000000814187981 */ /* 0x000ea2000c1e1900 */
        /* <DEDUP_REMOVED lines=8> */
[----:B0-----:R-:W2:Y:S01]  /*0a90*/  LDG.E R22, desc[UR8][R14.64] ;  /* 0x000000080e167981 */ /* 0x001ea2000c1e1900 */
[----:B------:R-:W-:-:S02]  /*0aa0*/  IADD3 R16, P1, PT, R24, R12, RZ ;  /* 0x0000000c18107210 */ /* 0x000fc40007f3e0ff */
[-C--:B------:R-:W-:Y:S02]  /*0ab0*/  IADD3 R20, P2, PT, R18, R12.reuse, RZ ;  /* 0x0000000c12147210 */ /* 0x080fe40007f5e0ff */
[----:B------:R-:W-:Y:S01]  /*0ac0*/  IADD3 R26, P3, PT, R14, R12, RZ ;  /* 0x0000000c0e1a7210 */ /* 0x000fe20007f7e0ff */
[--C-:B------:R-:W-:Y:S02]  /*0ad0*/  IMAD.X R17, R25, 0x1, R9.reuse, P1 ;  /* 0x0000000119117824 */ /* 0x100fe400008e0609 */
[--C-:B------:R-:W-:Y:S02]  /*0ae0*/  IMAD.X R21, R19, 0x1, R9.reuse, P2 ;  /* 0x0000000113157824 */ /* 0x100fe400010e0609 */
        /* <DEDUP_REMOVED lines=15> */
[----:B0-----:R-:W-:Y:S01]  /*0be0*/  IADD3 R16, P1, PT, R14, R12, RZ ;  /* 0x0000000c0e107210 */ /* 0x001fe20007f3e0ff */
[----:B------:R-:W-:Y:S01]  /*0bf0*/  VIADD R11, R11, 0x10 ;  /* 0x000000100b0b7836 */ /* 0x000fe20000000000 */
[----:B------:R-:W-:-:S03]  /*0c00*/  LEA R23, R10, R23, 0x2 ;  /* 0x000000170a177211 */ /* 0x000fc600078e10ff */
[----:B------:R-:W-:Y:S01]  /*0c10*/  IMAD.X R17, R15, 0x1, R9, P1 ;  /* 0x000000010f117824 */ /* 0x000fe200008e0609 */
[----:B------:R-:W-:-:S04]  /*0c20*/  IADD3 R13, P1, PT, R13, -0x10, RZ ;  /* 0xfffffff00d0d7810 */ /* 0x000fc80007f3e0ff */
[----:B------:R-:W-:Y:S02]  /*0c30*/  IADD3.X R8, PT, PT, R8, -0x1, RZ, P1, !PT ;  /* 0xffffffff08087810 */ /* 0x000fe40000ffe4ff */
[----:B------:R-:W-:-:S04]  /*0c40*/  ISETP.GT.U32.AND P1, PT, R13, 0xc, PT ;  /* 0x0000000c0d00780c */ /* 0x000fc80003f24070 */
[----:B------:R-:W-:Y:S01]  /*0c50*/  ISETP.GT.AND.EX P1, PT, R8, RZ, PT, P1 ;  /* 0x000000ff0800720c */ /* 0x000fe20003f24310 */
[----:B--2---:R-:W-:-:S05]  /*0c60*/  FADD R21, R18, R25 ;  /* 0x0000001912157221 */ /* 0x004fca0000000000 */
[----:B------:R1:W-:Y:S07]  /*0c70*/  STG.E desc[UR8][R16.64], R21 ;  /* 0x0000001510007986 */ /* 0x0003ee000c101908 */
[----:B------:R-:W-:Y:S05]  /*0c80*/  @P1 BRA `(.L_x_3) ;  /* 0xfffffff400881947 */ /* 0x000fea000383ffff */
.L_x_2:
[----:B------:R-:W-:-:S04]  /*0c90*/  ISETP.GT.U32.AND P1, PT, R13, 0x4, PT ;  /* 0x000000040d00780c */ /* 0x000fc80003f24070 */
[----:B------:R-:W-:-:S13]  /*0ca0*/  ISETP.GT.AND.EX P1, PT, R8, RZ, PT, P1 ;  /* 0x000000ff0800720c */ /* 0x000fda0003f24310 */
[----:B------:R-:W-:Y:S05]  /*0cb0*/  @!P1 BRA `(.L_x_4) ;  /* 0x0000000400589947 */ /* 0x000fea0003800000 */
[----:B------:R-:W0:Y:S08]  /*0cc0*/  LDC.64 R6, c[0x0][0x380] ;  /* 0x0000e000ff067b82 */ /* 0x000e300000000a00 */
[----:B------:R-:W2:Y:S08]  /*0cd0*/  LDC.64 R2, c[0x0][0x388] ;  /* 0x0000e200ff027b82 */ /* 0x000eb00000000a00 */
[----:B------:R-:W3:Y:S01]  /*0ce0*/  LDC R10, c[0x0][0x3a0] ;  /* 0x0000e800ff0a7b82 */ /* 0x000ee20000000800 */
[----:B0-----:R-:W-:-:S07]  /*0cf0*/  IMAD.WIDE R18, R23, 0x4, R6 ;  /* 0x0000000417127825 */ /* 0x001fce00078e0206 */
[----:B------:R-:W0:Y:S01]  /*0d00*/  LDC.64 R4, c[0x0][0x390] ;  /* 0x0000e400ff047b82 */ /* 0x000e220000000a00 */
[----:B-1----:R-:W4:Y:S01]  /*0d10*/  LDG.E R12, desc[UR8][R18.64] ;  /* 0x00000008120c7981 */ /* 0x002f22000c1e1900 */
[----:B--2---:R-:W-:-:S05]  /*0d20*/  IMAD.WIDE R14, R23, 0x4, R2 ;  /* 0x00000004170e7825 */ /* 0x004fca00078e0202 */
[----:B------:R-:W4:Y:S01]  /*0d30*/  LDG.E R17, desc[UR8][R14.64] ;  /* 0x000000080e117981 */ /* 0x000f22000c1e1900 */
[--C-:B---3--:R-:W-:Y:S02]  /*0d40*/  SHF.R.S64 R9, RZ, 0x1e, R10.reuse ;  /* 0x0000001eff097819 */ /* 0x108fe4000000100a */
[----:B------:R-:W-:Y:S02]  /*0d50*/  SHF.R.S32.HI R27, RZ, 0x1e, R10 ;  /* 0x0000001eff1b7819 */ /* 0x000fe4000001140a */
[-C--:B------:R-:W-:Y:S02]  /*0d60*/  IADD3 R20, P0, PT, R18, R9.reuse, RZ ;  /* 0x0000000912147210 */ /* 0x080fe40007f1e0ff */
[----:B------:R-:W-:Y:S01]  /*0d70*/  IADD3 R16, P1, PT, R14, R9, RZ ;  /* 0x000000090e107210 */ /* 0x000fe20007f3e0ff */
[----:B0-----:R-:W-:-:S04]  /*0d80*/  IMAD.WIDE R28, R23, 0x4, R4 ;  /* 0x00000004171c7825 */ /* 0x001fc800078e0204 */
[----:B------:R-:W-:Y:S02]  /*0d90*/  IMAD.X R21, R19, 0x1, R27, P0 ;  /* 0x0000000113157824 */ /* 0x000fe400000e061b */
[----:B----4-:R-:W-:Y:S01]  /*0da0*/  FADD R12, R12, R17 ;  /* 0x000000110c0c7221 */ /* 0x010fe20000000000 */
[----:B------:R-:W-:-:S04]  /*0db0*/  IMAD.X R17, R15, 0x1, R27, P1 ;  /* 0x000000010f117824 */ /* 0x000fc800008e061b */
[----:B------:R0:W-:Y:S04]  /*0dc0*/  STG.E desc[UR8][R28.64], R12 ;  /* 0x0000000c1c007986 */ /* 0x0001e8000c101908 */
[----:B------:R-:W2:Y:S04]  /*0dd0*/  LDG.E R19, desc[UR8][R20.64] ;  /* 0x0000000814137981 */ /* 0x000ea8000c1e1900 */
[----:B------:R-:W2:Y:S01]  /*0de0*/  LDG.E R22, desc[UR8][R16.64] ;  /* 0x0000000810167981 */ /* 0x000ea2000c1e1900 */
[-C--:B------:R-:W-:Y:S02]  /*0df0*/  IADD3 R14, P0, PT, R28, R9.reuse, RZ ;  /* 0x000000091c0e7210 */ /* 0x080fe40007f1e0ff */
[----:B------:R-:W-:-:S02]  /*0e00*/  IADD3 R18, P1, PT, R20, R9, RZ ;  /* 0x0000000914127210 */ /* 0x000fc40007f3e0ff */
[----:B------:R-:W-:Y:S01]  /*0e10*/  IADD3 R24, P2, PT, R16, R9, RZ ;  /* 0x0000000910187210 */ /* 0x000fe20007f5e0ff */
[----:B------:R-:W-:-:S03]  /*0e20*/  IMAD.X R15, R29, 0x1, R27, P0 ;  /* 0x000000011d0f7824 */ /* 0x000fc600000e061b */
[----:B------:R-:W-:Y:S01]  /*0e30*/  IADD3.X R25, PT, PT, R17, R27, RZ, P2, !PT ;  /* 0x0000001b11197210 */ /* 0x000fe200017fe4ff */
[----:B--2---:R-:W-:Y:S01]  /*0e40*/  FADD R22, R19, R22 ;  /* 0x0000001613167221 */ /* 0x004fe20000000000 */
[----:B------:R-:W-:-:S04]  /*0e50*/  IMAD.X R19, R21, 0x1, R27, P1 ;  /* 0x0000000115137824 */ /* 0x000fc800008e061b */
[----:B------:R1:W-:Y:S04]  /*0e60*/  STG.E desc[UR8][R14.64], R22 ;  /* 0x000000160e007986 */ /* 0x0003e8000c101908 */
[----:B0-----:R-:W2:Y:S04]  /*0e70*/  LDG.E R12, desc[UR8][R18.64] ;  /* 0x00000008120c7981 */ /* 0x001ea8000c1e1900 */
        /* <DEDUP_REMOVED lines=10> */
[----:B------:R-:W2:Y:S01]  /*0f20*/  LDG.E R29, desc[UR8][R28.64] ;  /* 0x000000081c1d7981 */ /* 0x000ea2000c1e1900 */
[----:B-1----:R-:W-:Y:S01]  /*0f30*/  IADD3 R14, P0, PT, R16, R9, RZ ;  /* 0x00000009100e7210 */ /* 0x002fe20007f1e0ff */
[----:B------:R-:W-:-:S03]  /*0f40*/  IMAD R23, R10, 0x4, R23 ;  /* 0x000000040a177824 */ /* 0x000fc600078e0217 */
[----:B------:R-:W-:Y:S01]  /*0f50*/  IADD3.X R15, PT, PT, R17, R27, RZ, P0, !PT ;  /* 0x0000001b110f7210 */ /* 0x000fe200007fe4ff */
[----:B------:R-:W-:-:S04]  /*0f60*/  IMAD.WIDE R6, R23, 0x4, R6 ;  /* 0x0000000417067825 */ /* 0x000fc800078e0206 */
[----:B------:R-:W-:-:S04]  /*0f70*/  IMAD.WIDE R2, R23, 0x4, R2 ;  /* 0x0000000417027825 */ /* 0x000fc800078e0202 */
[----:B--2---:R-:W-:-:S05]  /*0f80*/  FADD R25, R20, R29 ;  /* 0x0000001d14197221 */ /* 0x004fca0000000000 */
[----:B------:R1:W-:Y:S04]  /*0f90*/  STG.E desc[UR8][R14.64], R25 ;  /* 0x000000190e007986 */ /* 0x0003e8000c101908 */
[----:B------:R-:W2:Y:S04]  /*0fa0*/  LDG.E R22, desc[UR8][R6.64] ;  /* 0x0000000806167981 */ /* 0x000ea8000c1e1900 */
[----:B0-----:R-:W2:Y:S01]  /*0fb0*/  LDG.E R12, desc[UR8][R2.64] ;  /* 0x00000008020c7981 */ /* 0x001ea2000c1e1900 */
[-C--:B------:R-:W-:Y:S02]  /*0fc0*/  IADD3 R16, P0, PT, R6, R9.reuse, RZ ;  /* 0x0000000906107210 */ /* 0x080fe40007f1e0ff */
[----:B------:R-:W-:Y:S01]  /*0fd0*/  IADD3 R18, P1, PT, R2, R9, RZ ;  /* 0x0000000902127210 */ /* 0x000fe20007f3e0ff */
[----:B------:R-:W-:-:S04]  /*0fe0*/  IMAD.WIDE R20, R23, 0x4, R4 ;  /* 0x0000000417147825 */ /* 0x000fc800078e0204 */
[--C-:B------:R-:W-:Y:S02]  /*0ff0*/  IMAD.X R17, R7, 0x1, R27.reuse, P0 ;  /* 0x0000000107117824 */ /* 0x100fe400000e061b */
[----:B------:R-:W-:Y:S02]  /*1000*/  IMAD.X R19, R3, 0x1, R27, P1 ;  /* 0x0000000103137824 */ /* 0x000fe400008e061b */
[----:B--2---:R-:W-:-:S05]  /*1010*/  FADD R29, R22, R12 ;  /* 0x0000000c161d7221 */ /* 0x004fca0000000000 */
[----:B------:R0:W-:Y:S04]  /*1020*/  STG.E desc[UR8][R20.64], R29 ;  /* 0x0000001d14007986 */ /* 0x0001e8000c101908 */
[----:B------:R-:W2:Y:S04]  /*1030*/  LDG.E R12, desc[UR8][R16.64] ;  /* 0x00000008100c7981 */ /* 0x000ea8000c1e1900 */
[----:B-1----:R-:W2:Y:S01]  /*1040*/  LDG.E R15, desc[UR8][R18.64] ;  /* 0x00000008120f7981 */ /* 0x002ea2000c1e1900 */
[-C--:B------:R-:W-:Y:S02]  /*1050*/  IADD3 R4, P0, PT, R20, R9.reuse, RZ ;  /* 0x0000000914047210 */ /* 0x080fe40007f1e0ff */
[----:B------:R-:W-:-:S02]  /*1060*/  IADD3 R2, P1, PT, R16, R9, RZ ;  /* 0x0000000910027210 */ /* 0x000fc40007f3e0ff */
[----:B------:R-:W-:Y:S01]  /*1070*/  IADD3 R6, P2, PT, R18, R9, RZ ;  /* 0x0000000912067210 */ /* 0x000fe20007f5e0ff */
[--C-:B------:R-:W-:Y:S02]  /*1080*/  IMAD.X R5, R21, 0x1, R27.reuse, P0 ;  /* 0x0000000115057824 */ /* 0x100fe400000e061b */
[----:B------:R-:W-:Y:S01]  /*1090*/  IMAD.X R3, R17, 0x1, R27, P1 ;  /* 0x0000000111037824 */ /* 0x000fe200008e061b */
[----:B------:R-:W-:Y:S01]  /*10a0*/  IADD3.X R7, PT, PT, R19, R27, RZ, P2, !PT ;  /* 0x0000001b13077210 */ /* 0x000fe200017fe4ff */
[----:B--2---:R-:W-:-:S05]  /*10b0*/  FADD R25, R12, R15 ;  /* 0x0000000f0c197221 */ /* 0x004fca0000000000 */
[----:B------:R1:W-:Y:S04]  /*10c0*/  STG.E desc[UR8][R4.64], R25 ;  /* 0x0000001904007986 */ /* 0x0003e8000c101908 */
[----:B------:R-:W2:Y:S04]  /*10d0*/  LDG.E R12, desc[UR8][R2.64] ;  /* 0x00000008020c7981 */ /* 0x000ea8000c1e1900 */
[----:B0-----:R-:W2:Y:S01]  /*10e0*/  LDG.E R21, desc[UR8][R6.64] ;  /* 0x0000000806157981 */ /* 0x001ea2000c1e1900 */
        /* <DEDUP_REMOVED lines=8> */
[----:B------:R-:W1:Y:S04]  /*1170*/  LDG.E R16, desc[UR8][R16.64] ;  /* 0x0000000810107981 */ /* 0x000e68000c1e1900 */
[----:B------:R-:W1:Y:S01]  /*1180*/  LDG.E R19, desc[UR8][R18.64] ;  /* 0x0000000812137981 */ /* 0x000e62000c1e1900 */
[----:B------:R-:W-:-:S05]  /*1190*/  IADD3 R2, P0, PT, R14, R9, RZ ;  /* 0x000000090e027210 */ /* 0x000fca0007f1e0ff */
[----:B------:R-:W-:Y:S01]  /*11a0*/  IMAD.X R3, R15, 0x1, R27, P0 ;  /* 0x000000010f037824 */ /* 0x000fe200000e061b */
[----:B------:R-:W-:Y:S01]  /*11b0*/  IADD3 R13, P1, PT, R13, -0x8, RZ ;  /* 0xfffffff80d0d7810 */ /* 0x000fe20007f3e0ff */
[----:B------:R-:W-:Y:S01]  /*11c0*/  VIADD R11, R11, 0x8 ;  /* 0x000000080b0b7836 */ /* 0x000fe20000000000 */
[----:B------:R-:W-:Y:S02]  /*11d0*/  PLOP3.LUT P0, PT, PT, PT, PT, 0x8, 0x80 ;  /* 0x000000000080781c */ /* 0x000fe40003f0e170 */
[----:B------:R-:W-:Y:S02]  /*11e0*/  LEA R23, R10, R23, 0x2 ;  /* 0x000000170a177211 */ /* 0x000fe400078e10ff */
[----:B------:R-:W-:Y:S01]  /*11f0*/  IADD3.X R8, PT, PT, R8, -0x1, RZ, P1, !PT ;  /* 0xffffffff08087810 */ /* 0x000fe20000ffe4ff */
[----:B-1----:R-:W-:-:S05]  /*1200*/  FADD R5, R16, R19 ;  /* 0x0000001310057221 */ /* 0x002fca0000000000 */
[----:B------:R0:W-:Y:S03]  /*1210*/  STG.E desc[UR8][R2.64], R5 ;  /* 0x0000000502007986 */ /* 0x0001e6000c101908 */
.L_x_4:
[----:B------:R-:W-:-:S04]  /*1220*/  ISETP.NE.U32.AND P1, PT, R13, RZ, PT ;  /* 0x000000ff0d00720c */ /* 0x000fc80003f25070 */
[----:B------:R-:W-:-:S13]  /*1230*/  ISETP.NE.OR.EX P0, PT, R8, RZ, P0, P1 ;  /* 0x000000ff0800720c */ /* 0x000fda0000705710 */
[----:B------:R-:W-:Y:S05]  /*1240*/  @!P0 BRA `(.L_x_0) ;  /* 0x0000000000c88947 */ /* 0x000fea0003800000 */
.L_x_1:
[----:B------:R-:W2:Y:S08]  /*1250*/  LDC R10, c[0x0][0x3a0] ;  /* 0x0000e800ff0a7b82 */ /* 0x000eb00000000800 */
[----:B0-----:R-:W0:Y:S08]  /*1260*/  LDC.64 R2, c[0x0][0x390] ;  /* 0x0000e400ff027b82 */ /* 0x001e300000000a00 */
[----:B------:R-:W3:Y:S08]  /*1270*/  LDC.64 R4, c[0x0][0x380] ;  /* 0x0000e000ff047b82 */ /* 0x000ef00000000a00 */
[----:B------:R-:W4:Y:S01]  /*1280*/  LDC.64 R6, c[0x0][0x388] ;  /* 0x0000e200ff067b82 */ /* 0x000f220000000a00 */
[----:B--2---:R-:W-:-:S02]  /*1290*/  SHF.R.S64 R27, RZ, 0x1e, R10 ;  /* 0x0000001eff1b7819 */ /* 0x004fc4000000100a */
[----:B------:R-:W-:-:S07]  /*12a0*/  SHF.R.S32.HI R9, RZ, 0x1e, R10 ;  /* 0x0000001eff097819 */ /* 0x000fce000001140a */
.L_x_5:
[----:B-123--:R-:W-:-:S04]  /*12b0*/  IMAD.WIDE R14, R23, 0x4, R4 ;  /* 0x00000004170e7825 */ /* 0x00efc800078e0204 */
[C---:B----4-:R-:W-:Y:S01]  /*12c0*/  IMAD.WIDE R18, R23.reuse, 0x4, R6 ;  /* 0x0000000417127825 */ /* 0x050fe200078e0206 */
[----:B------:R-:W2:Y:S04]  /*12d0*/  LDG.E R12, desc[UR8][R14.64] ;  /* 0x000000080e0c7981 */ /* 0x000ea8000c1e1900 */
[----:B------:R-:W2:Y:S01]  /*12e0*/  LDG.E R17, desc[UR8][R18.64] ;  /* 0x0000000812117981 */ /* 0x000ea2000c1e1900 */
[-C--:B------:R-:W-:Y:S01]  /*12f0*/  IADD3 R20, P0, PT, R14, R27.reuse, RZ ;  /* 0x0000001b0e147210 */ /* 0x080fe20007f1e0ff */
[----:B0-----:R-:W-:Y:S01]  /*1300*/  IMAD.WIDE R28, R23, 0x4, R2 ;  /* 0x00000004171c7825 */ /* 0x001fe200078e0202 */
[----:B------:R-:W-:-:S03]  /*1310*/  IADD3 R16, P1, PT, R18, R27, RZ ;  /* 0x0000001b12107210 */ /* 0x000fc60007f3e0ff */
[----:B------:R-:W-:Y:S02]  /*1320*/  IMAD.X R21, R15, 0x1, R9, P0 ;  /* 0x000000010f157824 */ /* 0x000fe400000e0609 */
[----:B--2---:R-:W-:Y:S01]  /*1330*/  FADD R12, R12, R17 ;  /* 0x000000110c0c7221 */ /* 0x004fe20000000000 */
        /* <DEDUP_REMOVED lines=22> */
[----:B------:R-:W3:Y:S04]  /*14a0*/  LDG.E R20, desc[UR8][R20.64] ;  /* 0x0000000814147981 */ /* 0x000ee8000c1e1900 */
[----:B------:R-:W3:Y:S01]  /*14b0*/  LDG.E R29, desc[UR8][R28.64] ;  /* 0x000000081c1d7981 */ /* 0x000ee2000c1e1900 */
[----:B-1----:R-:W-:Y:S01]  /*14c0*/  IADD3 R14, P0, PT, R16, R27, RZ ;  /* 0x0000001b100e7210 */ /* 0x002fe20007f1e0ff */
[----:B------:R-:W-:-:S02]  /*14d0*/  VIADD R11, R11, 0x4 ;  /* 0x000000040b0b7836 */ /* 0x000fc40000000000 */
[----:B------:R-:W-:Y:S01]  /*14e0*/  IMAD R23, R10, 0x4, R23 ;  /* 0x000000040a177824 */ /* 0x000fe200078e0217 */
[----:B------:R-:W-:Y:S02]  /*14f0*/  IADD3.X R15, PT, PT, R17, R9, RZ, P0, !PT ;  /* 0x00000009110f7210 */ /* 0x000fe400007fe4ff */
[----:B------:R-:W-:-:S04]  /*1500*/  IADD3 R13, P0, PT, R13, -0x4, RZ ;  /* 0xfffffffc0d0d7810 */ /* 0x000fc80007f1e0ff */
[----:B------:R-:W-:Y:S02]  /*1510*/  IADD3.X R8, PT, PT, R8, -0x1, RZ, P0, !PT ;  /* 0xffffffff08087810 */ /* 0x000fe400007fe4ff */
[----:B------:R-:W-:-:S04]  /*1520*/  ISETP.NE.U32.AND P0, PT, R13, RZ, PT ;  /* 0x000000ff0d00720c */ /* 0x000fc80003f05070 */
[----:B------:R-:W-:Y:S01]  /*1530*/  ISETP.NE.AND.EX P0, PT, R8, RZ, PT, P0 ;  /* 0x000000ff0800720c */ /* 0x000fe20003f05300 */
[----:B---3--:R-:W-:-:S05]  /*1540*/  FADD R19, R20, R29 ;  /* 0x0000001d14137221 */ /* 0x008fca0000000000 */
[----:B------:R2:W-:Y:S07]  /*1550*/  STG.E desc[UR8][R14.64], R19 ;  /* 0x000000130e007986 */ /* 0x0005ee000c101908 */
[----:B------:R-:W-:Y:S05]  /*1560*/  @P0 BRA `(.L_x_5) ;  /* 0xfffffffc00500947 */ /* 0x000fea000383ffff */
.L_x_0:
[----:B------:R-:W-:-:S04]  /*1570*/  UISETP.NE.U32.AND UP0, UPT, UR7, URZ, UPT ;  /* 0x000000ff0700728c */ /* 0x000fc8000bf05070 */
[----:B------:R-:W-:-:S09]  /*1580*/  UISETP.NE.AND.EX UP0, UPT, URZ, URZ, UPT, UP0 ;  /* 0x000000ffff00728c */ /* 0x000fd2000bf05300 */
[----:B------:R-:W-:Y:S05]  /*1590*/  BRA.U !UP0, `(.L_x_6) ;  /* 0x0000000108a07547 */ /* 0x000fea000b800000 */
[----:B0-----:R-:W0:Y:S01]  /*15a0*/  LDC.64 R2, c[0x0][0x380] ;  /* 0x0000e000ff027b82 */ /* 0x001e220000000a00 */
[----:B------:R-:W3:Y:S07]  /*15b0*/  LDCU UR6, c[0x0][0x3a0] ;  /* 0x00007400ff0677ac */ /* 0x000eee0008000800 */
[----:B------:R-:W4:Y:S08]  /*15c0*/  LDC.64 R4, c[0x0][0x388] ;  /* 0x0000e200ff047b82 */ /* 0x000f300000000a00 */
[----:B------:R-:W5:Y:S01]  /*15d0*/  LDC.64 R6, c[0x0][0x390] ;  /* 0x0000e400ff067b82 */ /* 0x000f620000000a00 */
[----:B---3--:R-:W-:-:S04]  /*15e0*/  IMAD R11, R11, UR6, R0 ;  /* 0x000000060b0b7c24 */ /* 0x008fc8000f8e0200 */
[----:B0-----:R-:W-:-:S05]  /*15f0*/  IMAD.WIDE R2, R11, 0x4, R2 ;  /* 0x000000040b027825 */ /* 0x001fca00078e0202 */
[----:B-1----:R-:W3:Y:S01]  /*1600*/  LDG.E R8, desc[UR8][R2.64] ;  /* 0x0000000802087981 */ /* 0x002ee2000c1e1900 */
[----:B----4-:R-:W-:-:S05]  /*1610*/  IMAD.WIDE R4, R11, 0x4, R4 ;  /* 0x000000040b047825 */ /* 0x010fca00078e0204 */
[----:B------:R-:W3:Y:S01]  /*1620*/  LDG.E R9, desc[UR8][R4.64] ;  /* 0x0000000804097981 */ /* 0x000ee2000c1e1900 */
[----:B-----5:R-:W-:Y:S01]  /*1630*/  IMAD.WIDE R6, R11, 0x4, R6 ;  /* 0x000000040b067825 */ /* 0x020fe200078e0206 */
[----:B------:R-:W-:-:S04]  /*1640*/  UISETP.NE.U32.AND UP0, UPT, UR7, 0x1, UPT ;  /* 0x000000010700788c */ /* 0x000fc8000bf05070 */
[----:B------:R-:W-:Y:S01]  /*1650*/  UISETP.NE.AND.EX UP0, UPT, URZ, URZ, UPT, UP0 ;  /* 0x000000ffff00728c */ /* 0x000fe2000bf05300 */
[----:B---3--:R-:W-:-:S05]  /*1660*/  FADD R9, R8, R9 ;  /* 0x0000000908097221 */ /* 0x008fca0000000000 */
[----:B------:R3:W-:Y:S03]  /*1670*/  STG.E desc[UR8][R6.64], R9 ;  /* 0x0000000906007986 */ /* 0x0007e6000c101908 */
[----:B------:R-:W-:Y:S05]  /*1680*/  BRA.U !UP0, `(.L_x_6) ;  /* 0x0000000108647547 */ /* 0x000fea000b800000 */
[----:B------:R-:W-:Y:S02]  /*1690*/  USHF.R.S64 UR10, URZ, 0x1e, UR6 ;  /* 0x0000001eff0a7899 */ /* 0x000fe40008001006 */
[----:B------:R-:W-:-:S04]  /*16a0*/  USHF.R.S32.HI UR6, URZ, 0x1e, UR6 ;  /* 0x0000001eff067899 */ /* 0x000fc80008011406 */
[----:B------:R-:W-:Y:S02]  /*16b0*/  IADD3 R2, P0, PT, R2, UR10, RZ ;  /* 0x0000000a02027c10 */ /* 0x000fe4000ff1e0ff */
[----:B------:R-:W-:Y:S02]  /*16c0*/  IADD3 R4, P1, PT, R4, UR10, RZ ;  /* 0x0000000a04047c10 */ /* 0x000fe4000ff3e0ff */
[----:B------:R-:W-:Y:S02]  /*16d0*/  IADD3.X R3, PT, PT, R3, UR6, RZ, P0, !PT ;  /* 0x0000000603037c10 */ /* 0x000fe400087fe4ff */
[----:B------:R-:W-:-:S03]  /*16e0*/  IADD3.X R5, PT, PT, R5, UR6, RZ, P1, !PT ;  /* 0x0000000605057c10 */ /* 0x000fc60008ffe4ff */
[----:B------:R-:W4:Y:S04]  /*16f0*/  LDG.E R8, desc[UR8][R2.64] ;  /* 0x0000000802087981 */ /* 0x000f28000c1e1900 */
[----:B---3--:R-:W4:Y:S01]  /*1700*/  LDG.E R9, desc[UR8][R4.64] ;  /* 0x0000000804097981 */ /* 0x008f22000c1e1900 */
[----:B------:R-:W-:Y:S01]  /*1710*/  IADD3 R6, P0, PT, R6, UR10, RZ ;  /* 0x0000000a06067c10 */ /* 0x000fe2000ff1e0ff */
[----:B------:R-:W-:-:S03]  /*1720*/  UISETP.NE.U32.AND UP0, UPT, UR7, 0x2, UPT ;  /* 0x000000020700788c */ /* 0x000fc6000bf05070 */
[----:B------:R-:W-:Y:S01]  /*1730*/  IADD3.X R7, PT, PT, R7, UR6, RZ, P0, !PT ;  /* 0x0000000607077c10 */ /* 0x000fe200087fe4ff */
[----:B------:R-:W-:Y:S01]  /*1740*/  UISETP.NE.AND.EX UP0, UPT, URZ, URZ, UPT, UP0 ;  /* 0x000000ffff00728c */ /* 0x000fe2000bf05300 */
[----:B----4-:R-:W-:-:S05]  /*1750*/  FADD R9, R8, R9 ;  /* 0x0000000908097221 */ /* 0x010fca0000000000 */
[----:B------:R4:W-:Y:S03]  /*1760*/  STG.E desc[UR8][R6.64], R9 ;  /* 0x0000000906007986 */ /* 0x0009e6000c101908 */
[----:B------:R-:W-:Y:S05]  /*1770*/  BRA.U !UP0, `(.L_x_6) ;  /* 0x0000000108287547 */ /* 0x000fea000b800000 */
[----:B------:R-:W-:Y:S02]  /*1780*/  IADD3 R4, P1, PT, R4, UR10, RZ ;  /* 0x0000000a04047c10 */ /* 0x000fe4000ff3e0ff */
[----:B------:R-:W-:Y:S02]  /*1790*/  IADD3 R2, P0, PT, R2, UR10, RZ ;  /* 0x0000000a02027c10 */ /* 0x000fe4000ff1e0ff */
[----:B------:R-:W-:Y:S02]  /*17a0*/  IADD3.X R5, PT, PT, R5, UR6, RZ, P1, !PT ;  /* 0x0000000605057c10 */ /* 0x000fe40008ffe4ff */
[----:B------:R-:W-:-:S04]  /*17b0*/  IADD3.X R3, PT, PT, R3, UR6, RZ, P0, !PT ;  /* 0x0000000603037c10 */ /* 0x000fc800087fe4ff */
[----:B------:R-:W3:Y:S04]  /*17c0*/  LDG.E R5, desc[UR8][R4.64] ;  /* 0x0000000804057981 */ /* 0x000ee8000c1e1900 */
[----:B------:R-:W3:Y:S01]  /*17d0*/  LDG.E R2, desc[UR8][R2.64] ;  /* 0x0000000802027981 */ /* 0x000ee2000c1e1900 */
[----:B----4-:R-:W-:-:S04]  /*17e0*/  IADD3 R6, P0, PT, R6, UR10, RZ ;  /* 0x0000000a06067c10 */ /* 0x010fc8000ff1e0ff */
[----:B------:R-:W-:Y:S01]  /*17f0*/  IADD3.X R7, PT, PT, R7, UR6, RZ, P0, !PT ;  /* 0x0000000607077c10 */ /* 0x000fe200087fe4ff */
[----:B---3--:R-:W-:-:S05]  /*1800*/  FADD R9, R2, R5 ;  /* 0x0000000502097221 */ /* 0x008fca0000000000 */
[----:B------:R0:W-:Y:S03]  /*1810*/  STG.E desc[UR8][R6.64], R9 ;  /* 0x0000000906007986 */ /* 0x0001e6000c101908 */
.L_x_6:
[----:B------:R-:W5:Y:S01]  /*1820*/  LDCU.64 UR10, c[0x0][0x3a0] ;  /* 0x00007400ff0a77ac */ /* 0x000f620008000a00 */
[----:B------:R-:W-:-:S05]  /*1830*/  VIADD R0, R0, UR4 ;  /* 0x0000000400007c36 */ /* 0x000fca0008000000 */
[----:B0-----:R-:W-:Y:S02]  /*1840*/  SHF.R.S32.HI R2, RZ, 0x1f, R0 ;  /* 0x0000001fff027819 */ /* 0x001fe40000011400 */
[----:B-----5:R-:W-:-:S04]  /*1850*/  ISETP.GE.U32.AND P0, PT, R0, UR10, PT ;  /* 0x0000000a00007c0c */ /* 0x020fc8000bf06070 */
[----:B------:R-:W-:-:S13]  /*1860*/  ISETP.GE.U32.AND.EX P0, PT, R2, UR11, PT, P0 ;  /* 0x0000000b02007c0c */ /* 0x000fda000bf06100 */
[----:B------:R-:W-:Y:S05]  /*1870*/  @!P0 BRA `(.L_x_7) ;  /* 0xffffffe8002c8947 */ /* 0x000fea000383ffff */
[----:B-1----:R-:W-:Y:S05]  /*1880*/  EXIT ;  /* 0x000000000000794d */ /* 0x002fea0003800000 */
.L_x_8:
[----:B------:R-:W-:-:S00]  /*1890*/  BRA `(.L_x_8) ;  /* 0xfffffffc00fc7947 */ /* 0x000fc0000383ffff */
[----:B------:R-:W-:-:S00]  /*18a0*/  NOP ;  /* 0x0000000000007918 */ /* 0x000fc00000000000 */
        /* <DEDUP_REMOVED lines=13> */
.L_x_22:


//--------------------- .text.matAddRow           --------------------------
	.section	.text.matAddRow,"ax",@progbits
	.align	128
        .global         matAddRow
        .type           matAddRow,@function
        .size           matAddRow,(.L_x_23 - matAddRow)
        .other          matAddRow,@"STO_CUDA_ENTRY STV_DEFAULT"
matAddRow:
.text.matAddRow:
[----:B------:R-:W-:Y:S01]  /*0000*/  LDC R1, c[0x0][0x37c] ;  /* 0x0000df00ff017b82 */ /* 0x000fe20000000800 */
[----:B------:R-:W0:Y:S01]  /*0010*/  S2R R0, SR_CTAID.Y ;  /* 0x0000000000007919 */ /* 0x000e220000002600 */
[----:B------:R-:W0:Y:S01]  /*0020*/  LDCU UR10, c[0x0][0x364] ;  /* 0x00006c80ff0a77ac */ /* 0x000e220008000800 */
[----:B------:R-:W0:Y:S01]  /*0030*/  S2R R3, SR_TID.Y ;  /* 0x0000000000037919 */ /* 0x000e220000002200 */
[----:B------:R-:W1:Y:S01]  /*0040*/  LDCU.64 UR4, c[0x0][0x398] ;  /* 0x00007300ff0477ac */ /* 0x000e620008000a00 */
[----:B0-----:R-:W-:-:S05]  /*0050*/  IMAD R0, R0, UR10, R3 ;  /* 0x0000000a00007c24 */ /* 0x001fca000f8e0203 */
[----:B-1----:R-:W-:-:S04]  /*0060*/  ISETP.GE.U32.AND P0, PT, R0, UR4, PT ;  /* 0x0000000400007c0c */ /* 0x002fc8000bf06070 */
[----:B------:R-:W-:-:S13]  /*0070*/  ISETP.GE.U32.AND.EX P0, PT, RZ, UR5, PT, P0 ;  /* 0x00000005ff007c0c */ /* 0x000fda000bf06100 */
        /* <DEDUP_REMOVED lines=10> */
.L_x_15:
[----:B0-----:R-:W0:Y:S01]  /*0120*/  LDCU.64 UR10, c[0x0][0x3a0] ;  /* 0x00007400ff0a77ac */ /* 0x001e220008000a00 */
[----:B------:R-:W-:Y:S01]  /*0130*/  HFMA2 R4, -RZ, RZ, 0, 0 ;  /* 0x00000000ff047431 */ /* 0x000fe200000001ff */
[----:B0-----:R-:W-:Y:S02]  /*0140*/  UISETP.GE.U32.AND UP0, UPT, UR10, 0x4, UPT ;  /* 0x000000040a00788c */ /* 0x001fe4000bf06070 */
[----:B------:R-:W-:Y:S02]  /*0150*/  IMAD R3, R0, UR10, RZ ;  /* 0x0000000a00037c24 */ /* 0x000fe4000f8e02ff */
[----:B------:R-:W-:-:S09]  /*0160*/  UISETP.GE.U32.AND.EX UP0, UPT, UR11, URZ, UPT, UP0 ;  /* 0x000000ff0b00728c */ /* 0x000fd2000bf06100 */
[----:B--234-:R-:W-:Y:S05]  /*0170*/  BRA.U !UP0, `(.L_x_9) ;  /* 0x0000000908e07547 */ /* 0x01cfea000b800000 */
[----:B------:R-:W0:Y:S01]  /*0180*/  LDCU UR6, c[0x0][0x3a4] ;  /* 0x00007480ff0677ac */ /* 0x000e220008000800 */
[----:B------:R-:W-:Y:S02]  /*0190*/  MOV R4, RZ ;  /* 0x000000ff00047202 */ /* 0x000fe40000000f00 */
[----:B------:R-:W-:Y:S01]  /*01a0*/  MOV R2, R3 ;  /* 0x0000000300027202 */ /* 0x000fe20000000f00 */
[----:B------:R-:W-:Y:S02]  /*01b0*/  UISETP.GT.U32.AND UP0, UPT, UR5, URZ, UPT ;  /* 0x000000ff0500728c */ /* 0x000fe4000bf04070 */
[----:B------:R-:W-:Y:S02]  /*01c0*/  MOV R6, UR5 ;  /* 0x0000000500067c02 */ /* 0x000fe40008000f00 */
[----:B------:R-:W-:Y:S01]  /*01d0*/  UISETP.GT.AND.EX UP0, UPT, UR11, URZ, UPT, UP0 ;  /* 0x000000ff0b00728c */ /* 0x000fe2000bf04300 */
[----:B0-----:R-:W-:-:S08]  /*01e0*/  MOV R5, UR6 ;  /* 0x0000000600057c02 */ /* 0x001fd00008000f00 */
[----:B------:R-:W-:Y:S05]  /*01f0*/  BRA.U !UP0, `(.L_x_10) ;  /* 0x00000009084c7547 */ /* 0x000fea000b800000 */
[----:B------:R-:W-:Y:S02]  /*0200*/  ISETP.GT.U32.AND P1, PT, R6, 0xc, PT ;  /* 0x0000000c0600780c */ /* 0x000fe40003f24070 */
[----:B------:R-:W-:Y:S02]  /*0210*/  PLOP3.LUT P0, PT, PT, PT, PT, 0x80, 0x8 ;  /* 0x000000000008781c */ /* 0x000fe40003f0f070 */
[----:B------:R-:W-:-:S13]  /*0220*/  ISETP.GT.AND.EX P1, PT, R5, RZ, PT, P1 ;  /* 0x000000ff0500720c */ /* 0x000fda0003f24310 */
[----:B------:R-:W-:Y:S05]  /*0230*/  @!P1 BRA `(.L_x_11) ;  /* 0x0000000400689947 */ /* 0x000fea0003800000 */
[----:B------:R-:W-:-:S13]  /*0240*/  PLOP3.LUT P0, PT, PT, PT, PT, 0x8, 0x80 ;  /* 0x000000000080781c */ /* 0x000fda0003f0e170 */
.L_x_12:
[----:B------:R-:W0:Y:S08]  /*0250*/  LDC.64 R12, c[0x0][0x380] ;  /* 0x0000e000ff0c7b82 */ /* 0x000e300000000a00 */
[----:B------:R-:W2:Y:S08]  /*0260*/  LDC.64 R10, c[0x0][0x388] ;  /* 0x0000e200ff0a7b82 */ /* 0x000eb00000000a00 */
[----:B---3--:R-:W3:Y:S01]  /*0270*/  LDC.64 R8, c[0x0][0x390] ;  /* 0x0000e400ff087b82 */ /* 0x008ee20000000a00 */
[----:B0-----:R-:W-:-:S05]  /*0280*/  IMAD.WIDE R18, R2, 0x4, R12 ;  /* 0x0000000402127825 */ /* 0x001fca00078e020c */
[----:B-1----:R-:W4:Y:S01]  /*0290*/  LDG.E R7, desc[UR8][R18.64] ;  /* 0x0000000812077981 */ /* 0x002f22000c1e1900 */
[----:B--2---:R-:W-:-:S05]  /*02a0*/  IMAD.WIDE R16, R2, 0x4, R10 ;  /* 0x0000000402107825 */ /* 0x004fca00078e020a */
[----:B------:R-:W4:Y:S01]  /*02b0*/  LDG.E R20, desc[UR8][R16.64] ;  /* 0x0000000810147981 */ /* 0x000f22000c1e1900 */
[----:B---3--:R-:W-:-:S04]  /*02c0*/  IMAD.WIDE R14, R2, 0x4, R8 ;  /* 0x00000004020e7825 */ /* 0x008fc800078e0208 */
[----:B----4-:R-:W-:-:S05]  /*02d0*/  FADD R7, R7, R20 ;  /* 0x0000001407077221 */ /* 0x010fca0000000000 */
[----:B------:R0:W-:Y:S04]  /*02e0*/  STG.E desc[UR8][R14.64], R7 ;  /* 0x000000070e007986 */ /* 0x0001e8000c101908 */
[----:B------:R-:W2:Y:S04]  /*02f0*/  LDG.E R20, desc[UR8][R18.64+0x4] ;  /* 0x0000040812147981 */ /* 0x000ea8000c1e1900 */
[----:B------:R-:W2:Y:S02]  /*0300*/  LDG.E R21, desc[UR8][R16.64+0x4] ;  /* 0x0000040810157981 */ /* 0x000ea4000c1e1900 */
[----:B--2---:R-:W-:-:S05]  /*0310*/  FADD R25, R20, R21 ;  /* 0x0000001514197221 */ /* 0x004fca0000000000 */
[----:B------:R1:W-:Y:S04]  /*0320*/  STG.E desc[UR8][R14.64+0x4], R25 ;  /* 0x000004190e007986 */ /* 0x0003e8000c101908 */
[----:B------:R-:W2:Y:S04]  /*0330*/  LDG.E R20, desc[UR8][R18.64+0x8] ;  /* 0x0000080812147981 */ /* 0x000ea8000c1e1900 */
[----:B------:R-:W2:Y:S02]  /*0340*/  LDG.E R21, desc[UR8][R16.64+0x8] ;  /* 0x0000080810157981 */ /* 0x000ea4000c1e1900 */
[----:B--2---:R-:W-:-:S05]  /*0350*/  FADD R27, R20, R21 ;  /* 0x00000015141b7221 */ /* 0x004fca0000000000 */
[----:B------:R2:W-:Y:S04]  /*0360*/  STG.E desc[UR8][R14.64+0x8], R27 ;  /* 0x0000081b0e007986 */ /* 0x0005e8000c101908 */
[----:B------:R-:W0:Y:S04]  /*0370*/  LDG.E R20, desc[UR8][R18.64+0xc] ;  /* 0x00000c0812147981 */ /* 0x000e28000c1e1900 */
[----:B------:R-:W0:Y:S01]  /*0380*/  LDG.E R21, desc[UR8][R16.64+0xc] ;  /* 0x00000c0810157981 */ /* 0x000e22000c1e1900 */
[----:B------:R-:W-:-:S05]  /*0390*/  IADD3 R29, PT, PT, R2, 0x4, RZ ;  /* 0x00000004021d7810 */ /* 0x000fca0007ffe0ff */
[----:B------:R-:W-:-:S04]  /*03a0*/  IMAD.WIDE R22, R29, 0x4, R10 ;  /* 0x000000041d167825 */ /* 0x000fc800078e020a */
[----:B0-----:R-:W-:Y:S01]  /*03b0*/  FADD R7, R20, R21 ;  /* 0x0000001514077221 */ /* 0x001fe20000000000 */
[----:B------:R-:W-:-:S04]  /*03c0*/  IMAD.WIDE R20, R29, 0x4, R12 ;  /* 0x000000041d147825 */ /* 0x000fc800078e020c */
[----:B------:R0:W-:Y:S04]  /*03d0*/  STG.E desc[UR8][R14.64+0xc], R7 ;  /* 0x00000c070e007986 */ /* 0x0001e8000c101908 */
[----:B------:R-:W2:Y:S04]  /*03e0*/  LDG.E R26, desc[UR8][R20.64] ;  /* 0x00000008141a7981 */ /* 0x000ea8000c1e1900 */
[----:B------:R-:W2:Y:S01]  /*03f0*/  LDG.E R28, desc[UR8][R22.64] ;  /* 0x00000008161c7981 */ /* 0x000ea2000c1e1900 */
[----:B-1----:R-:W-:-:S04]  /*0400*/  IMAD.WIDE R24, R29, 0x4, R8 ;  /* 0x000000041d187825 */ /* 0x002fc800078e0208 */
[----:B--2---:R-:W-:-:S05]  /*0410*/  FADD R27, R26, R28 ;  /* 0x0000001c1a1b7221 */ /* 0x004fca0000000000 */
[----:B------:R1:W-:Y:S04]  /*0420*/  STG.E desc[UR8][R24.64], R27 ;  /* 0x0000001b18007986 */ /* 0x0003e8000c101908 */
[----:B------:R-:W2:Y:S04]  /*0430*/  LDG.E R16, desc[UR8][R20.64+0x4] ;  /* 0x0000040814107981 */ /* 0x000ea8000c1e1900 */
[----:B------:R-:W2:Y:S02]  /*0440*/  LDG.E R17, desc[UR8][R22.64+0x4] ;  /* 0x0000040816117981 */ /* 0x000ea4000c1e1900 */
[----:B--2---:R-:W-:-:S05]  /*0450*/  FADD R19, R16, R17 ;  /* 0x0000001110137221 */ /* 0x004fca0000000000 */
[----:B------:R2:W-:Y:S04]  /*0460*/  STG.E desc[UR8][R24.64+0x4], R19 ;  /* 0x0000041318007986 */ /* 0x0005e8000c101908 */
[----:B------:R-:W3:Y:S04]  /*0470*/  LDG.E R16, desc[UR8][R20.64+0x8] ;  /* 0x0000080814107981 */ /* 0x000ee8000c1e1900 */
[----:B0-----:R-:W3:Y:S02]  /*0480*/  LDG.E R7, desc[UR8][R22.64+0x8] ;  /* 0x0000080816077981 */ /* 0x001ee4000c1e1900 */
[----:B---3--:R-:W-:-:S05]  /*0490*/  FADD R7, R16, R7 ;  /* 0x0000000710077221 */ /* 0x008fca0000000000 */
[----:B------:R0:W-:Y:S04]  /*04a0*/  STG.E desc[UR8][R24.64+0x8], R7 ;  /* 0x0000080718007986 */ /* 0x0001e8000c101908 */
[----:B------:R-:W1:Y:S04]  /*04b0*/  LDG.E R14, desc[UR8][R20.64+0xc] ;  /* 0x00000c08140e7981 */ /* 0x000e68000c1e1900 */
[----:B------:R-:W1:Y:S01]  /*04c0*/  LDG.E R15, desc[UR8][R22.64+0xc] ;  /* 0x00000c08160f7981 */ /* 0x000e62000c1e1900 */
[----:B------:R-:W-:-:S05]  /*04d0*/  IADD3 R29, PT, PT, R2, 0x8, RZ ;  /* 0x00000008021d7810 */ /* 0x000fca0007ffe0ff */
[----:B------:R-:W-:-:S04]  /*04e0*/  IMAD.WIDE R16, R29, 0x4, R10 ;  /* 0x000000041d107825 */ /* 0x000fc800078e020a */
[----:B-1----:R-:W-:Y:S01]  /*04f0*/  FADD R27, R14, R15 ;  /* 0x0000000f0e1b7221 */ /* 0x002fe20000000000 */
[----:B------:R-:W-:-:S04]  /*0500*/  IMAD.WIDE R14, R29, 0x4, R12 ;  /* 0x000000041d0e7825 */ /* 0x000fc800078e020c */
[----:B------:R1:W-:Y:S04]  /*0510*/  STG.E desc[UR8][R24.64+0xc], R27 ;  /* 0x00000c1b18007986 */ /* 0x0003e8000c101908 */
[----:B------:R-:W0:Y:S04]  /*0520*/  LDG.E R26, desc[UR8][R14.64] ;  /* 0x000000080e1a7981 */ /* 0x000e28000c1e1900 */
[----:B------:R-:W0:Y:S01]  /*0530*/  LDG.E R28, desc[UR8][R16.64] ;  /* 0x00000008101c7981 */ /* 0x000e22000c1e1900 */
[----:B--2---:R-:W-:-:S04]  /*0540*/  IMAD.WIDE R18, R29, 0x4, R8 ;  /* 0x000000041d127825 */ /* 0x004fc800078e0208 */
[----:B0-----:R-:W-:-:S05]  /*0550*/  FADD R7, R26, R28 ;  /* 0x0000001c1a077221 */ /* 0x001fca0000000000 */
[----:B------:R0:W-:Y:S04]  /*0560*/  STG.E desc[UR8][R18.64], R7 ;  /* 0x0000000712007986 */ /* 0x0001e8000c101908 */
[----:B------:R-:W2:Y:S04]  /*0570*/  LDG.E R20, desc[UR8][R14.64+0x4] ;  /* 0x000004080e147981 */ /* 0x000ea8000c1e1900 */
[----:B------:R-:W2:Y:S02]  /*0580*/  LDG.E R21, desc[UR8][R16.64+0x4] ;  /* 0x0000040810157981 */ /* 0x000ea4000c1e1900 */
[----:B--2---:R-:W-:-:S05]  /*0590*/  FADD R21, R20, R21 ;  /* 0x0000001514157221 */ /* 0x004fca0000000000 */
[----:B------:R2:W-:Y:S04]  /*05a0*/  STG.E desc[UR8][R18.64+0x4], R21 ;  /* 0x0000041512007986 */ /* 0x0005e8000c101908 */
[----:B------:R-:W3:Y:S04]  /*05b0*/  LDG.E R20, desc[UR8][R14.64+0x8] ;  /* 0x000008080e147981 */ /* 0x000ee8000c1e1900 */
[----:B------:R-:W3:Y:S02]  /*05c0*/  LDG.E R23, desc[UR8][R16.64+0x8] ;  /* 0x0000080810177981 */ /* 0x000ee4000c1e1900 */
[----:B---3--:R-:W-:-:S05]  /*05d0*/  FADD R23, R20, R23 ;  /* 0x0000001714177221 */ /* 0x008fca0000000000 */
[----:B------:R3:W-:Y:S04]  /*05e0*/  STG.E desc[UR8][R18.64+0x8], R23 ;  /* 0x0000081712007986 */ /* 0x0007e8000c101908 */
[----:B------:R-:W4:Y:S04]  /*05f0*/  LDG.E R20, desc[UR8][R14.64+0xc] ;  /* 0x00000c080e147981 */ /* 0x000f28000c1e1900 */
[----:B-1----:R-:W4:Y:S01]  /*0600*/  LDG.E R25, desc[UR8][R16.64+0xc] ;  /* 0x00000c0810197981 */ /* 0x002f22000c1e1900 */
[----:B0-----:R-:W-:-:S05]  /*0610*/  IADD3 R7, PT, PT, R2, 0xc, RZ ;  /* 0x0000000c02077810 */ /* 0x001fca0007ffe0ff */
[----:B------:R-:W-:-:S04]  /*0620*/  IMAD.WIDE R12, R7, 0x4, R12 ;  /* 0x00000004070c7825 */ /* 0x000fc800078e020c */
[----:B------:R-:W-:-:S04]  /*0630*/  IMAD.WIDE R10, R7, 0x4, R10 ;  /* 0x00000004070a7825 */ /* 0x000fc800078e020a */
[----:B----4-:R-:W-:-:S05]  /*0640*/  FADD R25, R20, R25 ;  /* 0x0000001914197221 */ /* 0x010fca0000000000 */
[----:B------:R3:W-:Y:S04]  /*0650*/  STG.E desc[UR8][R18.64+0xc], R25 ;  /* 0x00000c1912007986 */ /* 0x0007e8000c101908 */
[----:B------:R-:W4:Y:S04]  /*0660*/  LDG.E R20, desc[UR8][R12.64] ;  /* 0x000000080c147981 */ /* 0x000f28000c1e1900 */
[----:B--2---:R-:W4:Y:S01]  /*0670*/  LDG.E R21, desc[UR8][R10.64] ;  /* 0x000000080a157981 */ /* 0x004f22000c1e1900 */
[----:B------:R-:W-:-:S04]  /*0680*/  IMAD.WIDE R8, R7, 0x4, R8 ;  /* 0x0000000407087825 */ /* 0x000fc800078e0208 */
        /* <DEDUP_REMOVED lines=10> */
[----:B------:R-:W2:Y:S04]  /*0730*/  LDG.E R14, desc[UR8][R12.64+0xc] ;  /* 0x00000c080c0e7981 */ /* 0x000ea8000c1e1900 */
[----:B------:R-:W2:Y:S01]  /*0740*/  LDG.E R17, desc[UR8][R10.64+0xc] ;  /* 0x00000c080a117981 */ /* 0x000ea2000c1e1900 */
[----:B------:R-:W-:-:S04]  /*0750*/  IADD3 R6, P1, PT, R6, -0x10, RZ ;  /* 0xfffffff006067810 */ /* 0x000fc80007f3e0ff */
[----:B------:R-:W-:Y:S02]  /*0760*/  IADD3.X R5, PT, PT, R5, -0x1, RZ, P1, !PT ;  /* 0xffffffff05057810 */ /* 0x000fe40000ffe4ff */
[----:B------:R-:W-:-:S04]  /*0770*/  ISETP.GT.U32.AND P1, PT, R6, 0xc, PT ;  /* 0x0000000c0600780c */ /* 0x000fc80003f24070 */
[----:B------:R-:W-:Y:S02]  /*0780*/  ISETP.GT.AND.EX P1, PT, R5, RZ, PT, P1 ;  /* 0x000000ff0500720c */ /* 0x000fe40003f24310 */
[----:B------:R-:W-:Y:S02]  /*0790*/  IADD3 R4, PT, PT, R4, 0x10, RZ ;  /* 0x0000001004047810 */ /* 0x000fe40007ffe0ff */
[----:B------:R-:W-:Y:S01]  /*07a0*/  IADD3 R2, PT, PT, R2, 0x10, RZ ;  /* 0x0000001002027810 */ /* 0x000fe20007ffe0ff */
[----:B--2---:R-:W-:-:S05]  /*07b0*/  FADD R17, R14, R17 ;  /* 0x000000110e117221 */ /* 0x004fca0000000000 */
[----:B------:R3:W-:Y:S03]  /*07c0*/  STG.E desc[UR8][R8.64+0xc], R17 ;  /* 0x00000c1108007986 */ /* 0x0007e6000c101908 */
[----:B------:R-:W-:Y:S05]  /*07d0*/  @P1 BRA `(.L_x_12) ;  /* 0xfffffff8009c1947 */ /* 0x000fea000383ffff */
.L_x_11:
[----:B------:R-:W-:-:S04]  /*07e0*/  ISETP.GT.U32.AND P1, PT, R6, 0x4, PT ;  /* 0x000000040600780c */ /* 0x000fc80003f24070 */
[----:B------:R-:W-:-:S13]  /*07f0*/  ISETP.GT.AND.EX P1, PT, R5, RZ, PT, P1 ;  /* 0x000000ff0500720c */ /* 0x000fda0003f24310 */
[----:B------:R-:W-:Y:S05]  /*0800*/  @!P1 BRA `(.L_x_13) ;  /* 0x0000000000bc9947 */ /* 0x000fea0003800000 */
[----:B---3--:R-:W0:Y:S08]  /*0810*/  LDC.64 R16, c[0x0][0x380] ;  /* 0x0000e000ff107b82 */ /* 0x008e300000000a00 */
[----:B------:R-:W2:Y:S08]  /*0820*/  LDC.64 R12, c[0x0][0x388] ;  /* 0x0000e200ff0c7b82 */ /* 0x000eb00000000a00 */
[----:B------:R-:W3:Y:S01]  /*0830*/  LDC.64 R8, c[0x0][0x390] ;  /* 0x0000e400ff087b82 */ /* 0x000ee20000000a00 */
        /* <DEDUP_REMOVED lines=14> */
[----:B------:R-:W-:Y:S04]  /*0920*/  STG.E desc[UR8][R10.64+0x8], R23 ;  /* 0x000008170a007986 */ /* 0x000fe8000c101908 */
[----:B------:R-:W2:Y:S04]  /*0930*/  LDG.E R20, desc[UR8][R18.64+0xc] ;  /* 0x00000c0812147981 */ /* 0x000ea8000c1e1900 */
[----:B------:R-:W2:Y:S01]  /*0940*/  LDG.E R25, desc[UR8][R14.64+0xc] ;  /* 0x00000c080e197981 */ /* 0x000ea2000c1e1900 */
[----:B0-----:R-:W-:-:S05]  /*0950*/  IADD3 R7, PT, PT, R2, 0x4, RZ ;  /* 0x0000000402077810 */ /* 0x001fca0007ffe0ff */
[----:B------:R-:W-:-:S04]  /*0960*/  IMAD.WIDE R16, R7, 0x4, R16 ;  /* 0x0000000407107825 */ /* 0x000fc800078e0210 */
[----:B------:R-:W-:-:S04]  /*0970*/  IMAD.WIDE R12, R7, 0x4, R12 ;  /* 0x00000004070c7825 */ /* 0x000fc800078e020c */
[----:B--2---:R-:W-:-:S05]  /*0980*/  FADD R25, R20, R25 ;  /* 0x0000001914197221 */ /* 0x004fca0000000000 */
[----:B------:R0:W-:Y:S04]  /*0990*/  STG.E desc[UR8][R10.64+0xc], R25 ;  /* 0x00000c190a007986 */ /* 0x0001e8000c101908 */
[----:B------:R-:W2:Y:S04]  /*09a0*/  LDG.E R20, desc[UR8][R16.64] ;  /* 0x0000000810147981 */ /* 0x000ea8000c1e1900 */
[----:B-1----:R-:W2:Y:S01]  /*09b0*/  LDG.E R21, desc[UR8][R12.64] ;  /* 0x000000080c157981 */ /* 0x002ea2000c1e1900 */
[----:B------:R-:W-:-:S04]  /*09c0*/  IMAD.WIDE R8, R7, 0x4, R8 ;  /* 0x0000000407087825 */ /* 0x000fc800078e0208 */
[----:B--2---:R-:W-:-:S05]  /*09d0*/  FADD R21, R20, R21 ;  /* 0x0000001514157221 */ /* 0x004fca0000000000 */
[----:B------:R2:W-:Y:S04]  /*09e0*/  STG.E desc[UR8][R8.64], R21 ;  /* 0x0000001508007986 */ /* 0x0005e8000c101908 */
[----:B------:R-:W3:Y:S04]  /*09f0*/  LDG.E R7, desc[UR8][R16.64+0x4] ;  /* 0x0000040810077981 */ /* 0x000ee8000c1e1900 */
[----:B------:R-:W3:Y:S02]  /*0a00*/  LDG.E R14, desc[UR8][R12.64+0x4] ;  /* 0x000004080c0e7981 */ /* 0x000ee4000c1e1900 */
[----:B---3--:R-:W-:-:S05]  /*0a10*/  FADD R7, R7, R14 ;  /* 0x0000000e07077221 */ /* 0x008fca0000000000 */
[----:B------:R2:W-:Y:S04]  /*0a20*/  STG.E desc[UR8][R8.64+0x4], R7 ;  /* 0x0000040708007986 */ /* 0x0005e8000c101908 */
[----:B------:R-:W3:Y:S04]  /*0a30*/  LDG.E R14, desc[UR8][R16.64+0x8] ;  /* 0x00000808100e7981 */ /* 0x000ee8000c1e1900 */
[----:B0-----:R-:W3:Y:S02]  /*0a40*/  LDG.E R11, desc[UR8][R12.64+0x8] ;  /* 0x000008080c0b7981 */ /* 0x001ee4000c1e1900 */
[----:B---3--:R-:W-:-:S05]  /*0a50*/  FADD R11, R14, R11 ;  /* 0x0000000b0e0b7221 */ /* 0x008fca0000000000 */
[----:B------:R2:W-:Y:S04]  /*0a60*/  STG.E desc[UR8][R8.64+0x8], R11 ;  /* 0x0000080b08007986 */ /* 0x0005e8000c101908 */
[----:B------:R-:W3:Y:S04]  /*0a70*/  LDG.E R10, desc[UR8][R16.64+0xc] ;  /* 0x00000c08100a7981 */ /* 0x000ee8000c1e1900 */
[----:B------:R-:W3:Y:S01]  /*0a80*/  LDG.E R15, desc[UR8][R12.64+0xc] ;  /* 0x00000c080c0f7981 */ /* 0x000ee2000c1e1900 */
[----:B------:R-:W-:Y:S02]  /*0a90*/  IADD3 R6, P1, PT, R6, -0x8, RZ ;  /* 0xfffffff806067810 */ /* 0x000fe40007f3e0ff */
[----:B------:R-:W-:-:S02]  /*0aa0*/  PLOP3.LUT P0, PT, PT, PT, PT, 0x8, 0x80 ;  /* 0x000000000080781c */ /* 0x000fc40003f0e170 */
[----:B------:R-:W-:Y:S02]  /*0ab0*/  IADD3 R4, PT, PT, R4, 0x8, RZ ;  /* 0x0000000804047810 */ /* 0x000fe40007ffe0ff */
[----:B------:R-:W-:Y:S02]  /*0ac0*/  IADD3.X R5, PT, PT, R5, -0x1, RZ, P1, !PT ;  /* 0xffffffff05057810 */ /* 0x000fe40000ffe4ff */
[----:B------:R-:W-:Y:S01]  /*0ad0*/  IADD3 R2, PT, PT, R2, 0x8, RZ ;  /* 0x0000000802027810 */ /* 0x000fe20007ffe0ff */
[----:B---3--:R-:W-:-:S05]  /*0ae0*/  FADD R15, R10, R15 ;  /* 0x0000000f0a0f7221 */ /* 0x008fca0000000000 */
[----:B------:R2:W-:Y:S02]  /*0af0*/  STG.E desc[UR8][R8.64+0xc], R15 ;  /* 0x00000c0f08007986 */ /* 0x0005e4000c101908 */
.L_x_13:
[----:B------:R-:W-:-:S04]  /*0b00*/  ISETP.NE.U32.AND P1, PT, R6, RZ, PT ;  /* 0x000000ff0600720c */ /* 0x000fc80003f25070 */
[----:B------:R-:W-:-:S13]  /*0b10*/  ISETP.NE.OR.EX P0, PT, R5, RZ, P0, P1 ;  /* 0x000000ff0500720c */ /* 0x000fda0000705710 */
[----:B------:R-:W-:Y:S05]  /*0b20*/  @!P0 BRA `(.L_x_9) ;  /* 0x0000000000748947 */ /* 0x000fea0003800000 */
.L_x_10:
[----:B0-23--:R-:W0:Y:S08]  /*0b30*/  LDC.64 R8, c[0x0][0x380] ;  /* 0x0000e000ff087b82 */ /* 0x00de300000000a00 */
        /* <DEDUP_REMOVED lines=21> */
[----:B------:R-:W-:-:S04]  /*0c90*/  ISETP.NE.U32.AND P0, PT, R6, RZ, PT ;  /* 0x000000ff0600720c */ /* 0x000fc80003f05070 */
[----:B------:R-:W-:Y:S02]  /*0ca0*/  ISETP.NE.AND.EX P0, PT, R5, RZ, PT, P0 ;  /* 0x000000ff0500720c */ /* 0x000fe40003f05300 */
[----:B------:R-:W-:Y:S02]  /*0cb0*/  IADD3 R4, PT, PT, R4, 0x4, RZ ;  /* 0x0000000404047810 */ /* 0x000fe40007ffe0ff */
[----:B------:R-:W-:Y:S01]  /*0cc0*/  IADD3 R2, PT, PT, R2, 0x4, RZ ;  /* 0x0000000402027810 */ /* 0x000fe20007ffe0ff */
[----:B--2---:R-:W-:-:S05]  /*0cd0*/  FADD R19, R14, R19 ;  /* 0x000000130e137221 */ /* 0x004fca0000000000 */
[----:B------:R0:W-:Y:S03]  /*0ce0*/  STG.E desc[UR8][R12.64+0xc], R19 ;  /* 0x00000c130c007986 */ /* 0x0001e6000c101908 */
[----:B------:R-:W-:Y:S05]  /*0cf0*/  @P0 BRA `(.L_x_10) ;  /* 0xfffffffc008c0947 */ /* 0x000fea000383ffff */
.L_x_9:
[----:B------:R-:W-:-:S04]  /*0d00*/  UISETP.NE.U32.AND UP0, UPT, UR7, URZ, UPT ;  /* 0x000000ff0700728c */ /* 0x000fc8000bf05070 */
[----:B------:R-:W-:-:S09]  /*0d10*/  UISETP.NE.AND.EX UP0, UPT, URZ, URZ, UPT, UP0 ;  /* 0x000000ffff00728c */ /* 0x000fd2000bf05300 */
[----:B------:R-:W-:Y:S05]  /*0d20*/  BRA.U !UP0, `(.L_x_14) ;  /* 0x0000000108647547 */ /* 0x000fea000b800000 */
[----:B0-23--:R-:W0:Y:S01]  /*0d30*/  LDC.64 R6, c[0x0][0x380] ;  /* 0x0000e000ff067b82 */ /* 0x00de220000000a00 */
[----:B------:R-:W-:-:S07]  /*0d40*/  IADD3 R11, PT, PT, R3, R4, RZ ;  /* 0x00000004030b7210 */ /* 0x000fce0007ffe0ff */
[----:B------:R-:W2:Y:S01]  /*0d50*/  LDC.64 R8, c[0x0][0x388] ;  /* 0x0000e200ff087b82 */ /* 0x000ea20000000a00 */
[----:B0-----:R-:W-:-:S07]  /*0d60*/  IMAD.WIDE R2, R11, 0x4, R6 ;  /* 0x000000040b027825 */ /* 0x001fce00078e0206 */
[----:B------:R-:W0:Y:S01]  /*0d70*/  LDC.64 R6, c[0x0][0x390] ;  /* 0x0000e400ff067b82 */ /* 0x000e220000000a00 */
[----:B--2---:R-:W-:Y:S02]  /*0d80*/  IMAD.WIDE R4, R11, 0x4, R8 ;  /* 0x000000040b047825 */ /* 0x004fe400078e0208 */
[----:B-1----:R-:W2:Y:S04]  /*0d90*/  LDG.E R8, desc[UR8][R2.64] ;  /* 0x0000000802087981 */ /* 0x002ea8000c1e1900 */
[----:B------:R-:W2:Y:S01]  /*0da0*/  LDG.E R9, desc[UR8][R4.64] ;  /* 0x0000000804097981 */ /* 0x000ea2000c1e1900 */
[----:B------:R-:W-:-:S04]  /*0db0*/  UISETP.NE.U32.AND UP0, UPT, UR7, 0x1, UPT ;  /* 0x000000010700788c */ /* 0x000fc8000bf05070 */
[----:B------:R-:W-:Y:S01]  /*0dc0*/  UISETP.NE.AND.EX UP0, UPT, URZ, URZ, UPT, UP0 ;  /* 0x000000ffff00728c */ /* 0x000fe2000bf05300 */
[----:B0-----:R-:W-:-:S04]  /*0dd0*/  IMAD.WIDE R6, R11, 0x4, R6 ;  /* 0x000000040b067825 */ /* 0x001fc800078e0206 */
[----:B--2---:R-:W-:-:S05]  /*0de0*/  FADD R9, R8, R9 ;  /* 0x0000000908097221 */ /* 0x004fca0000000000 */
[----:B------:R4:W-:Y:S01]  /*0df0*/  STG.E desc[UR8][R6.64], R9 ;  /* 0x0000000906007986 */ /* 0x0009e2000c101908 */
[----:B------:R-:W-:Y:S05]  /*0e00*/  BRA.U !UP0, `(.L_x_14) ;  /* 0x00000001082c7547 */ /* 0x000fea000b800000 */
[----:B------:R-:W2:Y:S04]  /*0e10*/  LDG.E R8, desc[UR8][R2.64+0x4] ;  /* 0x0000040802087981 */ /* 0x000ea8000c1e1900 */
[----:B----4-:R-:W2:Y:S01]  /*0e20*/  LDG.E R9, desc[UR8][R4.64+0x4] ;  /* 0x0000040804097981 */ /* 0x010ea2000c1e1900 */
[----:B------:R-:W-:-:S04]  /*0e30*/  UISETP.NE.U32.AND UP0, UPT, UR7, 0x2, UPT ;  /* 0x000000020700788c */ /* 0x000fc8000bf05070 */
[----:B------:R-:W-:Y:S01]  /*0e40*/  UISETP.NE.AND.EX UP0, UPT, URZ, URZ, UPT, UP0 ;  /* 0x000000ffff00728c */ /* 0x000fe2000bf05300 */
[----:B--2---:R-:W-:-:S05]  /*0e50*/  FADD R9, R8, R9 ;  /* 0x0000000908097221 */ /* 0x004fca0000000000 */
[----:B------:R0:W-:Y:S03]  /*0e60*/  STG.E desc[UR8][R6.64+0x4], R9 ;  /* 0x0000040906007986 */ /* 0x0001e6000c101908 */
[----:B------:R-:W-:Y:S05]  /*0e70*/  BRA.U !UP0, `(.L_x_14) ;  /* 0x0000000108107547 */ /* 0x000fea000b800000 */
[----:B------:R-:W0:Y:S04]  /*0e80*/  LDG.E R2, desc[UR8][R2.64+0x8] ;  /* 0x0000080802027981 */ /* 0x000e28000c1e1900 */
[----:B------:R-:W0:Y:S02]  /*0e90*/  LDG.E R5, desc[UR8][R4.64+0x8] ;  /* 0x0000080804057981 */ /* 0x000e24000c1e1900 */
[----:B0-----:R-:W-:-:S05]  /*0ea0*/  FADD R9, R2, R5 ;  /* 0x0000000502097221 */ /* 0x001fca0000000000 */
[----:B------:R0:W-:Y:S02]  /*0eb0*/  STG.E desc[UR8][R6.64+0x8], R9 ;  /* 0x0000080906007986 */ /* 0x0001e4000c101908 */
.L_x_14:
[----:B------:R-:W5:Y:S01]  /*0ec0*/  LDCU.64 UR10, c[0x0][0x398] ;  /* 0x00007300ff0a77ac */ /* 0x000f620008000a00 */
[----:B------:R-:W-:-:S04]  /*0ed0*/  IADD3 R0, PT, PT, R0, UR4, RZ ;  /* 0x0000000400007c10 */ /* 0x000fc8000fffe0ff */
[----:B-----5:R-:W-:-:S04]  /*0ee0*/  ISETP.GE.U32.AND P0, PT, R0, UR10, PT ;  /* 0x0000000a00007c0c */ /* 0x020fc8000bf06070 */
[----:B------:R-:W-:-:S13]  /*0ef0*/  ISETP.GE.U32.AND.EX P0, PT, RZ, UR11, PT, P0 ;  /* 0x0000000bff007c0c */ /* 0x000fda000bf06100 */
[----:B------:R-:W-:Y:S05]  /*0f00*/  @!P0 BRA `(.L_x_15) ;  /* 0xfffffff000848947 */ /* 0x000fea000383ffff */
[----:B-1----:R-:W-:Y:S05]  /*0f10*/  EXIT ;  /* 0x000000000000794d */ /* 0x002fea0003800000 */
.L_x_16:
        /* <DEDUP_REMOVED lines=14> */
.L_x_23:


//--------------------- .text.matAdd              --------------------------
	.section	.text.matAdd,"ax",@progbits
	.align	128
        .global         matAdd
        .type           matAdd,@function
        .size           matAdd,(.L_x_24 - matAdd)
        .other          matAdd,@"STO_CUDA_ENTRY STV_DEFAULT"
matAdd:
.text.matAdd:
        /* <DEDUP_REMOVED lines=9> */
[----:B------:R-:W0:Y:S01]  /*0090*/  S2R R14, SR_CTAID.X ;  /* 0x00000000000e7919 */ /* 0x000e220000002500 */
[----:B------:R-:W0:Y:S01]  /*00a0*/  LDCU UR5, c[0x0][0x360] ;  /* 0x00006c00ff0577ac */ /* 0x000e220008000800 */
[----:B------:R-:W0:Y:S01]  /*00b0*/  S2R R3, SR_TID.X ;  /* 0x0000000000037919 */ /* 0x000e220000002100 */
[----:B------:R-:W1:Y:S01]  /*00c0*/  LDCU.64 UR10, c[0x0][0x3a0] ;  /* 0x00007400ff0a77ac */ /* 0x000e620008000a00 */
[----:B------:R-:W2:Y:S01]  /*00d0*/  LDCU UR6, c[0x0][0x374] ;  /* 0x00006e80ff0677ac */ /* 0x000ea20008000800 */
[----:B------:R-:W3:Y:S01]  /*00e0*/  LDCU UR7, c[0x0][0x370] ;  /* 0x00006e00ff0777ac */ /* 0x000ee20008000800 */
[----:B------:R-:W4:Y:S01]  /*00f0*/  LDCU.64 UR8, c[0x0][0x358] ;  /* 0x00006b00ff0877ac */ /* 0x000f220008000a00 */
[----:B------:R-:W0:Y:S01]  /*0100*/  LDCU.64 UR12, c[0x0][0x3a0] ;  /* 0x00007400ff0c77ac */ /* 0x000e220008000a00 */
[----:B--2---:R-:W-:Y:S01]  /*0110*/  UIMAD UR4, UR4, UR6, URZ ;  /* 0x00000006040472a4 */ /* 0x004fe2000f8e02ff */
[----:B0-----:R-:W-:Y:S01]  /*0120*/  IMAD R14, R14, UR5, R3 ;  /* 0x000000050e0e7c24 */ /* 0x001fe2000f8e0203 */
[----:B---3--:R-:W-:-:S04]  /*0130*/  UIMAD UR5, UR5, UR7, URZ ;  /* 0x00000007050572a4 */ /* 0x008fc8000f8e02ff */
[----:B-1----:R-:W-:Y:S02]  /*0140*/  ISETP.GE.U32.AND P0, PT, R14, UR10, PT ;  /* 0x0000000a0e007c0c */ /* 0x002fe4000bf06070 */
[----:B------:R-:W-:-:S04]  /*0150*/  SHF.R.S32.HI R2, RZ, 0x1f, R14 ;  /* 0x0000001fff027819 */ /* 0x000fc8000001140e */
[----:B----4-:R-:W-:-:S13]  /*0160*/  ISETP.GE.U32.AND.EX P0, PT, R2, UR11, PT, P0 ;  /* 0x0000000b02007c0c */ /* 0x010fda000bf06100 */
.L_x_20:
[----:B------:R-:W-:Y:S04]  /*0170*/  BSSY.RECONVERGENT B0, `(.L_x_17) ;  /* 0x0000013000007945 */ /* 0x000fe80003800200 */
[----:B---3--:R-:W-:Y:S05]  /*0180*/  @P0 BRA `(.L_x_18) ;  /* 0x0000000000440947 */ /* 0x008fea0003800000 */
[----:B------:R-:W0:Y:S01]  /*0190*/  LDC.64 R12, c[0x0][0x390] ;  /* 0x0000e400ff0c7b82 */ /* 0x000e220000000a00 */
[----:B------:R-:W-:-:S07]  /*01a0*/  IMAD.MOV.U32 R15, RZ, RZ, R14 ;  /* 0x000000ffff0f7224 */ /* 0x000fce00078e000e */
[----:B------:R-:W1:Y:S08]  /*01b0*/  LDC.64 R8, c[0x0][0x380] ;  /* 0x0000e000ff087b82 */ /* 0x000e700000000a00 */
[----:B------:R-:W2:Y:S02]  /*01c0*/  LDC.64 R10, c[0x0][0x388] ;  /* 0x0000e200ff0a7b82 */ /* 0x000ea40000000a00 */
.L_x_19:
[----:B---3--:R-:W-:-:S04]  /*01d0*/  IMAD R7, R0, UR12, R15 ;  /* 0x0000000c00077c24 */ /* 0x008fc8000f8e020f */
[----:B-1----:R-:W-:-:S04]  /*01e0*/  IMAD.WIDE R2, R7, 0x4, R8 ;  /* 0x0000000407027825 */ /* 0x002fc800078e0208 */
[C---:B--2---:R-:W-:Y:S02]  /*01f0*/  IMAD.WIDE R4, R7.reuse, 0x4, R10 ;  /* 0x0000000407047825 */ /* 0x044fe400078e020a */
[----:B------:R-:W2:Y:S04]  /*0200*/  LDG.E R2, desc[UR8][R2.64] ;  /* 0x0000000802027981 */ /* 0x000ea8000c1e1900 */
[----:B------:R-:W2:Y:S01]  /*0210*/  LDG.E R5, desc[UR8][R4.64] ;  /* 0x0000000804057981 */ /* 0x000ea2000c1e1900 */
[----:B0-----:R-:W-:-:S04]  /*0220*/  IMAD.WIDE R6, R7, 0x4, R12 ;  /* 0x0000000407067825 */ /* 0x001fc800078e020c */
[----:B------:R-:W-:-:S05]  /*0230*/  VIADD R15, R15, UR5 ;  /* 0x000000050f0f7c36 */ /* 0x000fca0008000000 */
[----:B------:R-:W-:Y:S02]  /*0240*/  ISETP.GE.U32.AND P1, PT, R15, UR12, PT ;  /* 0x0000000c0f007c0c */ /* 0x000fe4000bf26070 */
[----:B------:R-:W-:-:S04]  /*0250*/  SHF.R.S32.HI R16, RZ, 0x1f, R15 ;  /* 0x0000001fff107819 */ /* 0x000fc8000001140f */
[----:B------:R-:W-:Y:S01]  /*0260*/  ISETP.GE.U32.AND.EX P1, PT, R16, UR13, PT, P1 ;  /* 0x0000000d10007c0c */ /* 0x000fe2000bf26110 */
[----:B--2---:R-:W-:-:S05]  /*0270*/  FADD R17, R2, R5 ;  /* 0x0000000502117221 */ /* 0x004fca0000000000 */
[----:B------:R3:W-:Y:S07]  /*0280*/  STG.E desc[UR8][R6.64], R17 ;  /* 0x0000001106007986 */ /* 0x0007ee000c101908 */
[----:B------:R-:W-:Y:S05]  /*0290*/  @!P1 BRA `(.L_x_19) ;  /* 0xfffffffc00cc9947 */ /* 0x000fea000383ffff */
.L_x_18:
[----:B------:R-:W-:Y:S05]  /*02a0*/  BSYNC.RECONVERGENT B0 ;  /* 0x0000000000007941 */ /* 0x000fea0003800200 */
.L_x_17:
[----:B------:R-:W0:Y:S01]  /*02b0*/  LDCU.64 UR6, c[0x0][0x398] ;  /* 0x00007300ff0677ac */ /* 0x000e220008000a00 */
[----:B------:R-:W-:-:S05]  /*02c0*/  VIADD R0, R0, UR4 ;  /* 0x0000000400007c36 */ /* 0x000fca0008000000 */
[----:B0-----:R-:W-:-:S04]  /*02d0*/  ISETP.GE.U32.AND P1, PT, R0, UR6, PT ;  /* 0x0000000600007c0c */ /* 0x001fc8000bf26070 */
[----:B------:R-:W-:-:S13]  /*02e0*/  ISETP.GE.U32.AND.EX P1, PT, RZ, UR7, PT, P1 ;  /* 0x00000007ff007c0c */ /* 0x000fda000bf26110 */
[----:B------:R-:W-:Y:S05]  /*02f0*/  @!P1 BRA `(.L_x_20) ;  /* 0xfffffffc009c9947 */ /* 0x000fea000383ffff */
[----:B------:R-:W-:Y:S05]  /*0300*/  EXIT ;  /* 0x000000000000794d */ /* 0x000fea0003800000 */
.L_x_21:
        /* <DEDUP_REMOVED lines=15> */
.L_x_24:


//--------------------- .nv.shared.reserved.0     --------------------------
	.section	.nv.shared.reserved.0,"aw",@nobits
	.weak		__nv_reservedSMEM_offset_0_alias
	.size		__nv_reservedSMEM_offset_0_alias, 0, 64
	.other		__nv_reservedSMEM_offset_0_alias,@"STO_CUDA_RESERVED_SHARED STV_DEFAULT"
__nv_reservedSMEM_offset_0_alias:
	.zero		0
	.zero		64


//--------------------- .nv.constant0.matAddCol   --------------------------
	.section	.nv.constant0.matAddCol,"a",@progbits
	.sectionflags	@""
	.align	4
.nv.constant0.matAddCol:
	.zero		936


//--------------------- .nv.constant0.matAddRow   --------------------------
	.section	.nv.constant0.matAddRow,"a",@progbits
	.sectionflags	@""
	.align	4
.nv.constant0.matAddRow:
	.zero		936


//--------------------- .nv.constant0.matAdd      --------------------------
	.section	.nv.constant0.matAdd,"a",@progbits
	.sectionflags	@""
	.align	4
.nv.constant0.matAdd:
	.zero		936


//--------------------- SYMBOLS --------------------------

	.type		.nv.reservedSmem.offset0,@object
	.size		.nv.reservedSmem.offset0,0x4
